// auto-generated by cutlass_sweep.epilogue — config: {"arch": "sm_100", "cluster_m": 2, "cluster_n": 1, "dtype": "bf16", "fusion": "gelu", "tile_k": 64, "tile_m": 128, "tile_n": 256}
#include "cutlass/cutlass.h"
#include "cutlass/gemm/collective/collective_builder.hpp"
#include "cutlass/gemm/device/gemm_universal_adapter.h"
#include "cutlass/gemm/kernel/gemm_universal.hpp"
#include "cutlass/epilogue/collective/collective_builder.hpp"
#include "cutlass/epilogue/fusion/operations.hpp"
#include "cutlass/epilogue/thread/activation.h"

using Elem = cutlass::bfloat16_t;
using Acc  = float;
using TileShape    = cute::Shape<cute::_128, cute::_256, cute::_64>;
using ClusterShape = cute::Shape<cute::_2, cute::_1, cute::_1>;
using FusionOp     = cutlass::epilogue::fusion::LinCombEltAct<cutlass::epilogue::thread::GELU, Elem, Acc>;

using CollectiveEpilogue = typename cutlass::epilogue::collective::CollectiveBuilder<
    cutlass::arch::Sm100, cutlass::arch::OpClassTensorOp,
    TileShape, ClusterShape,
    cutlass::epilogue::collective::EpilogueTileAuto,
    Acc, Acc,
    Elem, cutlass::layout::RowMajor, 128 / cutlass::sizeof_bits<Elem>::value,
    Elem, cutlass::layout::RowMajor, 128 / cutlass::sizeof_bits<Elem>::value,
    cutlass::epilogue::collective::EpilogueScheduleAuto,
    FusionOp
  >::CollectiveOp;

using CollectiveMainloop = typename cutlass::gemm::collective::CollectiveBuilder<
    cutlass::arch::Sm100, cutlass::arch::OpClassTensorOp,
    Elem, cutlass::layout::RowMajor, 128 / cutlass::sizeof_bits<Elem>::value,
    Elem, cutlass::layout::ColumnMajor, 128 / cutlass::sizeof_bits<Elem>::value,
    Acc,
    TileShape, ClusterShape,
    cutlass::gemm::collective::StageCountAutoCarveout<
        static_cast<int>(sizeof(typename CollectiveEpilogue::SharedStorage))>,
    cutlass::gemm::collective::KernelScheduleAuto
  >::CollectiveOp;

using GemmKernel = cutlass::gemm::kernel::GemmUniversal<
    cute::Shape<int,int,int,int>, CollectiveMainloop, CollectiveEpilogue>;
using Gemm = cutlass::gemm::device::GemmUniversalAdapter<GemmKernel>;

auto* _anchor = &cutlass::device_kernel<GemmKernel>;


// ===== COMPILED SASS (sm_100a) =====

	.target	sm_100a

	.elftype	@"ET_EXEC"


//--------------------- .note.nv.tkinfo           --------------------------
	.section	.note.nv.tkinfo,"",@"SHT_NOTE"
	.sectionflags	@"SHF_NOTE_NV_TKINFO"
	.tkinfo
        /*0018*/ 	.word	0x00000002
        /*0030*/ 	.string	""
        /*0030*/ 	.string	"ptxas"
        /*0030*/ 	.string	"Cuda compilation tools, release 13.0, V13.0.88"
        /*0030*/ 	.string	"Build cuda_13.0.r13.0/compiler.36424714_0"
        /*0030*/ 	.string	"-arch sm_100a -m 64 "



//--------------------- .note.nv.cuinfo           --------------------------
	.section	.note.nv.cuinfo,"",@"SHT_NOTE"
	.sectionflags	@"SHF_NOTE_NV_CUINFO"
        /*0018*/ 	.short	0x0002
        /*001a*/ 	.short	0x0064
        /*001c*/ 	.short	0x0082
	.zero		2


//--------------------- .nv.info                  --------------------------
	.section	.nv.info,"",@"SHT_CUDA_INFO"
	.align	4


	//----- nvinfo : EIATTR_REGCOUNT
	.align		4
        /*0000*/ 	.byte	0x04, 0x2f
        /*0002*/ 	.short	(.L_19 - .L_18)
	.align		4
.L_18:
        /*0004*/ 	.word	index@(_ZN7cutlass13device_kernelINS_4gemm6kernel13GemmUniversalIN4cute5tupleIJiiiiEEENS1_10collective13CollectiveMmaINS1_35MainloopSm100TmaUmmaWarpSpecializedILi8ELi2ELi4ENS5_IJNS4_1CILi2EEENSA_ILi1EEESC_EEEEENS5_IJNSA_ILi128EEENSA_ILi256EEENSA_ILi64EEEEEENS_10bfloat16_tENS5_IJlSC_lEEESJ_SK_NS4_8TiledMMAINS4_8MMA_AtomIJNS4_26SM100_MMA_F16BF16_2x1SM_SSISJ_SJ_fLi128ELi256ELNS4_4UMMA5MajorE0ELSP_0ELNSO_7ScaleInE0ELSQ_0EEEEEENS4_6LayoutINS5_IJSC_SC_SC_EEENS5_IJNSA_ILi0EEESV_SV_EEEEENS5_IJNS4_10UnderscoreESY_SY_EEEEENS4_18SM100_TMA_2SM_LOADENS4_14ComposedLayoutINS4_7SwizzleILi3ELi4ELi3EEENS4_18smem_ptr_flag_bitsILi16EEENST_INS5_IJNSA_ILi8EEESH_EEENS5_IJSH_SC_EEEEEEEvNS4_8identityES11_S1B_vS1C_EENS_8epilogue10collective18CollectiveEpilogueINS1E_23Sm100TmaWarpSpecializedILi4ELi2ELi32ELb1ELb0EEEJNS5_IJSH_SG_SH_EEENS5_IJNST_ISH_SC_EENST_INS5_IJNSA_ILi32EEESB_EEENS5_IJSC_SF_EEEEEEEESJ_SK_SJ_SK_NS1E_6fusion15FusionCallbacksIS1I_NS1Q_13LinCombEltActINS1E_6thread4GELUESJ_fSJ_fLNS_15FloatRoundStyleE2EEES1J_S1P_JEEENS4_5SM1004TMEM4LOAD26SM100_TMEM_LOAD_32dp32b32xENS4_13SM90_TMA_LOADENS12_INS13_ILi2ELi4ELi3EEES16_NST_INS5_IJS17_S1L_EEENS5_IJS1L_SC_EEEEEEENS4_39AutoVectorizingCopyWithAssumedAlignmentILi128EEENS4_14SM90_TMA_STOREES27_S29_S29_EEEvvEEEEvNT_6ParamsE)
        /*0008*/ 	.word	0x00000092


	//----- nvinfo : EIATTR_FRAME_SIZE
	.align		4
.L_19:
        /*000c*/ 	.byte	0x04, 0x11
        /*000e*/ 	.short	(.L_21 - .L_20)
	.align		4
.L_20:
        /*0010*/ 	.word	index@($__internal_2_$__cuda_sm10x_tcgen05_guardrail_trap_unallocated_columns_being_dealloced)
        /*0014*/ 	.word	0x00000000


	//----- nvinfo : EIATTR_FRAME_SIZE
	.align		4
.L_21:
        /*0018*/ 	.byte	0x04, 0x11
        /*001a*/ 	.short	(.L_23 - .L_22)
	.align		4
.L_22:
        /*001c*/ 	.word	index@($__internal_1_$__cuda_sm10x_tcgen05_guardrail_trap_phase_invalid_during_alloc)
        /*0020*/ 	.word	0x00000000


	//----- nvinfo : EIATTR_FRAME_SIZE
	.align		4
.L_23:
        /*0024*/ 	.byte	0x04, 0x11
        /*0026*/ 	.short	(.L_25 - .L_24)
	.align		4
.L_24:
        /*0028*/ 	.word	index@($__internal_0_$__cuda_sm10x_tcgen05_guardrail_trap_col_being_dealloced_not_returned_by_alloc)
        /*002c*/ 	.word	0x00000000


	//----- nvinfo : EIATTR_FRAME_SIZE
	.align		4
.L_25:
        /*0030*/ 	.byte	0x04, 0x11
        /*0032*/ 	.short	(.L_27 - .L_26)
	.align		4
.L_26:
        /*0034*/ 	.word	index@(_ZN7cutlass13device_kernelINS_4gemm6kernel13GemmUniversalIN4cute5tupleIJiiiiEEENS1_10collective13CollectiveMmaINS1_35MainloopSm100TmaUmmaWarpSpecializedILi8ELi2ELi4ENS5_IJNS4_1CILi2EEENSA_ILi1EEESC_EEEEENS5_IJNSA_ILi128EEENSA_ILi256EEENSA_ILi64EEEEEENS_10bfloat16_tENS5_IJlSC_lEEESJ_SK_NS4_8TiledMMAINS4_8MMA_AtomIJNS4_26SM100_MMA_F16BF16_2x1SM_SSISJ_SJ_fLi128ELi256ELNS4_4UMMA5MajorE0ELSP_0ELNSO_7ScaleInE0ELSQ_0EEEEEENS4_6LayoutINS5_IJSC_SC_SC_EEENS5_IJNSA_ILi0EEESV_SV_EEEEENS5_IJNS4_10UnderscoreESY_SY_EEEEENS4_18SM100_TMA_2SM_LOADENS4_14ComposedLayoutINS4_7SwizzleILi3ELi4ELi3EEENS4_18smem_ptr_flag_bitsILi16EEENST_INS5_IJNSA_ILi8EEESH_EEENS5_IJSH_SC_EEEEEEEvNS4_8identityES11_S1B_vS1C_EENS_8epilogue10collective18CollectiveEpilogueINS1E_23Sm100TmaWarpSpecializedILi4ELi2ELi32ELb1ELb0EEEJNS5_IJSH_SG_SH_EEENS5_IJNST_ISH_SC_EENST_INS5_IJNSA_ILi32EEESB_EEENS5_IJSC_SF_EEEEEEEESJ_SK_SJ_SK_NS1E_6fusion15FusionCallbacksIS1I_NS1Q_13LinCombEltActINS1E_6thread4GELUESJ_fSJ_fLNS_15FloatRoundStyleE2EEES1J_S1P_JEEENS4_5SM1004TMEM4LOAD26SM100_TMEM_LOAD_32dp32b32xENS4_13SM90_TMA_LOADENS12_INS13_ILi2ELi4ELi3EEES16_NST_INS5_IJS17_S1L_EEENS5_IJS1L_SC_EEEEEEENS4_39AutoVectorizingCopyWithAssumedAlignmentILi128EEENS4_14SM90_TMA_STOREES27_S29_S29_EEEvvEEEEvNT_6ParamsE)
        /*0038*/ 	.word	0x00000000


	//----- nvinfo : EIATTR_MIN_STACK_SIZE
	.align		4
.L_27:
        /*003c*/ 	.byte	0x04, 0x12
        /*003e*/ 	.short	(.L_29 - .L_28)
	.align		4
.L_28:
        /*0040*/ 	.word	index@(_ZN7cutlass13device_kernelINS_4gemm6kernel13GemmUniversalIN4cute5tupleIJiiiiEEENS1_10collective13CollectiveMmaINS1_35MainloopSm100TmaUmmaWarpSpecializedILi8ELi2ELi4ENS5_IJNS4_1CILi2EEENSA_ILi1EEESC_EEEEENS5_IJNSA_ILi128EEENSA_ILi256EEENSA_ILi64EEEEEENS_10bfloat16_tENS5_IJlSC_lEEESJ_SK_NS4_8TiledMMAINS4_8MMA_AtomIJNS4_26SM100_MMA_F16BF16_2x1SM_SSISJ_SJ_fLi128ELi256ELNS4_4UMMA5MajorE0ELSP_0ELNSO_7ScaleInE0ELSQ_0EEEEEENS4_6LayoutINS5_IJSC_SC_SC_EEENS5_IJNSA_ILi0EEESV_SV_EEEEENS5_IJNS4_10UnderscoreESY_SY_EEEEENS4_18SM100_TMA_2SM_LOADENS4_14ComposedLayoutINS4_7SwizzleILi3ELi4ELi3EEENS4_18smem_ptr_flag_bitsILi16EEENST_INS5_IJNSA_ILi8EEESH_EEENS5_IJSH_SC_EEEEEEEvNS4_8identityES11_S1B_vS1C_EENS_8epilogue10collective18CollectiveEpilogueINS1E_23Sm100TmaWarpSpecializedILi4ELi2ELi32ELb1ELb0EEEJNS5_IJSH_SG_SH_EEENS5_IJNST_ISH_SC_EENST_INS5_IJNSA_ILi32EEESB_EEENS5_IJSC_SF_EEEEEEEESJ_SK_SJ_SK_NS1E_6fusion15FusionCallbacksIS1I_NS1Q_13LinCombEltActINS1E_6thread4GELUESJ_fSJ_fLNS_15FloatRoundStyleE2EEES1J_S1P_JEEENS4_5SM1004TMEM4LOAD26SM100_TMEM_LOAD_32dp32b32xENS4_13SM90_TMA_LOADENS12_INS13_ILi2ELi4ELi3EEES16_NST_INS5_IJS17_S1L_EEENS5_IJS1L_SC_EEEEEEENS4_39AutoVectorizingCopyWithAssumedAlignmentILi128EEENS4_14SM90_TMA_STOREES27_S29_S29_EEEvvEEEEvNT_6ParamsE)
        /*0044*/ 	.word	0x00000000
.L_29:


//--------------------- .nv.compat                --------------------------
	.section	.nv.compat,"",@"SHT_CUDA_COMPAT_INFO"
	.align	4
        /*0000*/ 	.byte	0x02, 0x09, 0x01, 0x00, 0x02, 0x02, 0x02, 0x00, 0x02, 0x05, 0x05, 0x00, 0x03, 0x07, 0x01, 0x01
        /*0010*/ 	.byte	0x02, 0x03, 0x01, 0x00, 0x02, 0x06, 0x01, 0x00, 0x04, 0x0b, 0x08, 0x00, 0x01, 0x00, 0x00, 0x00
        /*0020*/ 	.byte	0x00, 0x00, 0x00, 0x00


//--------------------- .nv.info._ZN7cutlass13device_kernelINS_4gemm6kernel13GemmUniversalIN4cute5tupleIJiiiiEEENS1_10collective13CollectiveMmaINS1_35MainloopSm100TmaUmmaWarpSpecializedILi8ELi2ELi4ENS5_IJNS4_1CILi2EEENSA_ILi1EEESC_EEEEENS5_IJNSA_ILi128EEENSA_ILi256EEENSA_ILi64EEEEEENS_10bfloat16_tENS5_IJlSC_lEEESJ_SK_NS4_8TiledMMAINS4_8MMA_AtomIJNS4_26SM100_MMA_F16BF16_2x1SM_SSISJ_SJ_fLi128ELi256ELNS4_4UMMA5MajorE0ELSP_0ELNSO_7ScaleInE0ELSQ_0EEEEEENS4_6LayoutINS5_IJSC_SC_SC_EEENS5_IJNSA_ILi0EEESV_SV_EEEEENS5_IJNS4_10UnderscoreESY_SY_EEEEENS4_18SM100_TMA_2SM_LOADENS4_14ComposedLayoutINS4_7SwizzleILi3ELi4ELi3EEENS4_18smem_ptr_flag_bitsILi16EEENST_INS5_IJNSA_ILi8EEESH_EEENS5_IJSH_SC_EEEEEEEvNS4_8identityES11_S1B_vS1C_EENS_8epilogue10collective18CollectiveEpilogueINS1E_23Sm100TmaWarpSpecializedILi4ELi2ELi32ELb1ELb0EEEJNS5_IJSH_SG_SH_EEENS5_IJNST_ISH_SC_EENST_INS5_IJNSA_ILi32EEESB_EEENS5_IJSC_SF_EEEEEEEESJ_SK_SJ_SK_NS1E_6fusion15FusionCallbacksIS1I_NS1Q_13LinCombEltActINS1E_6thread4GELUESJ_fSJ_fLNS_15FloatRoundStyleE2EEES1J_S1P_JEEENS4_5SM1004TMEM4LOAD26SM100_TMEM_LOAD_32dp32b32xENS4_13SM90_TMA_LOADENS12_INS13_ILi2ELi4ELi3EEES16_NST_INS5_IJS17_S1L_EEENS5_IJS1L_SC_EEEEEEENS4_39AutoVectorizingCopyWithAssumedAlignmentILi128EEENS4_14SM90_TMA_STOREES27_S29_S29_EEEvvEEEEvNT_6ParamsE --------------------------
	.section	.nv.info._ZN7cutlass13device_kernelINS_4gemm6kernel13GemmUniversalIN4cute5tupleIJiiiiEEENS1_10collective13CollectiveMmaINS1_35MainloopSm100TmaUmmaWarpSpecializedILi8ELi2ELi4ENS5_IJNS4_1CILi2EEENSA_ILi1EEESC_EEEEENS5_IJNSA_ILi128EEENSA_ILi256EEENSA_ILi64EEEEEENS_10bfloat16_tENS5_IJlSC_lEEESJ_SK_NS4_8TiledMMAINS4_8MMA_AtomIJNS4_26SM100_MMA_F16BF16_2x1SM_SSISJ_SJ_fLi128ELi256ELNS4_4UMMA5MajorE0ELSP_0ELNSO_7ScaleInE0ELSQ_0EEEEEENS4_6LayoutINS5_IJSC_SC_SC_EEENS5_IJNSA_ILi0EEESV_SV_EEEEENS5_IJNS4_10UnderscoreESY_SY_EEEEENS4_18SM100_TMA_2SM_LOADENS4_14ComposedLayoutINS4_7SwizzleILi3ELi4ELi3EEENS4_18smem_ptr_flag_bitsILi16EEENST_INS5_IJNSA_ILi8EEESH_EEENS5_IJSH_SC_EEEEEEEvNS4_8identityES11_S1B_vS1C_EENS_8epilogue10collective18CollectiveEpilogueINS1E_23Sm100TmaWarpSpecializedILi4ELi2ELi32ELb1ELb0EEEJNS5_IJSH_SG_SH_EEENS5_IJNST_ISH_SC_EENST_INS5_IJNSA_ILi32EEESB_EEENS5_IJSC_SF_EEEEEEEESJ_SK_SJ_SK_NS1E_6fusion15FusionCallbacksIS1I_NS1Q_13LinCombEltActINS1E_6thread4GELUESJ_fSJ_fLNS_15FloatRoundStyleE2EEES1J_S1P_JEEENS4_5SM1004TMEM4LOAD26SM100_TMEM_LOAD_32dp32b32xENS4_13SM90_TMA_LOADENS12_INS13_ILi2ELi4ELi3EEES16_NST_INS5_IJS17_S1L_EEENS5_IJS1L_SC_EEEEEEENS4_39AutoVectorizingCopyWithAssumedAlignmentILi128EEENS4_14SM90_TMA_STOREES27_S29_S29_EEEvvEEEEvNT_6ParamsE,"",@"SHT_CUDA_INFO"
	.sectionflags	@""
	.align	4


	//----- nvinfo : EIATTR_CUDA_API_VERSION
	.align		4
        /*0000*/ 	.byte	0x04, 0x37
        /*0002*/ 	.short	(.L_31 - .L_30)
.L_30:
        /*0004*/ 	.word	0x00000082


	//----- nvinfo : EIATTR_KPARAM_INFO
	.align		4
.L_31:
        /*0008*/ 	.byte	0x04, 0x17
        /*000a*/ 	.short	(.L_33 - .L_32)
.L_32:
        /*000c*/ 	.word	0x00000000
        /*0010*/ 	.short	0x0000
        /*0012*/ 	.short	0x0000
        /*0014*/ 	.byte	0x00, 0xf0, 0x01, 0x20


	//----- nvinfo : EIATTR_AT_ENTRY_FRAGMENTS
	.align		4
.L_33:
        /*0018*/ 	.byte	0x04, 0x4f
        /*001a*/ 	.short	(.L_35 - .L_34)


	//   ....[0]....
.L_34:
        /*001c*/ 	.word	0x00000007


	//----- nvinfo : EIATTR_RESERVED_SMEM_USED
	.align		4
.L_35:
        /*0020*/ 	.byte	0x01, 0x41
	.zero		2


	//----- nvinfo : EIATTR_SPARSE_MMA_MASK
	.align		4
        /*0024*/ 	.byte	0x03, 0x50
        /*0026*/ 	.short	0x0000


	//----- nvinfo : EIATTR_TCGEN05_2CTA_USED
	.align		4
        /*0028*/ 	.byte	0x01, 0x52
	.zero		2


	//----- nvinfo : EIATTR_MAXREG_COUNT
	.align		4
        /*002c*/ 	.byte	0x03, 0x1b
        /*002e*/ 	.short	0x00ff


	//----- nvinfo : EIATTR_NUM_BARRIERS
	.align		4
        /*0030*/ 	.byte	0x02, 0x4c
        /*0032*/ 	.byte	0x07
	.zero		1


	//----- nvinfo : EIATTR_EXTERNS
	.align		4
        /*0034*/ 	.byte	0x04, 0x0f
        /*0036*/ 	.short	(.L_37 - .L_36)


	//   ....[0]....
	.align		4
.L_36:
        /*0038*/ 	.word	index@(__assertfail)


	//----- nvinfo : EIATTR_MERCURY_ISA_VERSION
	.align		4
.L_37:
        /*003c*/ 	.byte	0x03, 0x5f
        /*003e*/ 	.short	0x0101


	//----- nvinfo : EIATTR_INT_WARP_WIDE_INSTR_OFFSETS
	.align		4
        /*0040*/ 	.byte	0x04, 0x31
        /*0042*/ 	.short	(.L_39 - .L_38)


	//   ....[0]....
.L_38:
        /*0044*/ 	.word	0x00000d60


	//   ....[1]....
        /*0048*/ 	.word	0x00000e00


	//   ....[2]....
        /*004c*/ 	.word	0x00002150


	//   ....[3]....
        /*0050*/ 	.word	0x00004270


	//   ....[4]....
        /*0054*/ 	.word	0x00004290


	//   ....[5]....
        /*0058*/ 	.word	0x000042c0


	//   ....[6]....
        /*005c*/ 	.word	0x00004c00


	//   ....[7]....
        /*0060*/ 	.word	0x00004c20


	//   ....[8]....
        /*0064*/ 	.word	0x00004d10


	//   ....[9]....
        /*0068*/ 	.word	0x00004dd0


	//   ....[10]....
        /*006c*/ 	.word	0x00004df0


	//   ....[11]....
        /*0070*/ 	.word	0x00004ee0


	//   ....[12]....
        /*0074*/ 	.word	0x00004fb0


	//   ....[13]....
        /*0078*/ 	.word	0x00004fd0


	//   ....[14]....
        /*007c*/ 	.word	0x00005100


	//   ....[15]....
        /*0080*/ 	.word	0x00005280


	//   ....[16]....
        /*0084*/ 	.word	0x00005290


	//   ....[17]....
        /*0088*/ 	.word	0x00005420


	//   ....[18]....
        /*008c*/ 	.word	0x00006390


	//----- nvinfo : EIATTR_COOP_GROUP_MASK_REGIDS
	.align		4
.L_39:
        /*0090*/ 	.byte	0x04, 0x29
        /*0092*/ 	.short	(.L_41 - .L_40)


	//   ....[0]....
.L_40:
        /*0094*/ 	.word	0xffffffff


	//   ....[1]....
        /*0098*/ 	.word	0xffffffff


	//   ....[2]....
        /*009c*/ 	.word	0xffffffff


	//   ....[3]....
        /*00a0*/ 	.word	0xffffffff


	//   ....[4]....
        /*00a4*/ 	.word	0xffffffff


	//   ....[5]....
        /*00a8*/ 	.word	0xffffffff


	//   ....[6]....
        /*00ac*/ 	.word	0xffffffff


	//   ....[7]....
        /*00b0*/ 	.word	0xffffffff


	//   ....[8]....
        /*00b4*/ 	.word	0xffffffff


	//   ....[9]....
        /*00b8*/ 	.word	0xffffffff


	//   ....[10]....
        /*00bc*/ 	.word	0xffffffff


	//   ....[11]....
        /*00c0*/ 	.word	0xffffffff


	//   ....[12]....
        /*00c4*/ 	.word	0xffffffff


	//   ....[13]....
        /*00c8*/ 	.word	0xffffffff


	//----- nvinfo : EIATTR_COOP_GROUP_INSTR_OFFSETS
	.align		4
.L_41:
        /*00cc*/ 	.byte	0x04, 0x28
        /*00ce*/ 	.short	(.L_43 - .L_42)


	//   ....[0]....
.L_42:
        /*00d0*/ 	.word	0x000000c0


	//   ....[1]....
        /*00d4*/ 	.word	0x000004d0


	//   ....[2]....
        /*00d8*/ 	.word	0x000006d0


	//   ....[3]....
        /*00dc*/ 	.word	0x00000860


	//   ....[4]....
        /*00e0*/ 	.word	0x00000950


	//   ....[5]....
        /*00e4*/ 	.word	0x00000ab0


	//   ....[6]....
        /*00e8*/ 	.word	0x00000c40


	//   ....[7]....
        /*00ec*/ 	.word	0x00000e80


	//   ....[8]....
        /*00f0*/ 	.word	0x00002030


	//   ....[9]....
        /*00f4*/ 	.word	0x00003050


	//   ....[10]....
        /*00f8*/ 	.word	0x00003520


	//   ....[11]....
        /*00fc*/ 	.word	0x00003550


	//   ....[12]....
        /*0100*/ 	.word	0x00004170


	//   ....[13]....
        /*0104*/ 	.word	0x00004380


	//----- nvinfo : EIATTR_VRC_CTA_INIT_COUNT
	.align		4
.L_43:
        /*0108*/ 	.byte	0x02, 0x4a
        /*010a*/ 	.byte	0x80
	.zero		1


	//----- nvinfo : EIATTR_SYSCALL_OFFSETS
	.align		4
        /*010c*/ 	.byte	0x04, 0x46
        /*010e*/ 	.short	(.L_45 - .L_44)


	//   ....[0]....
.L_44:
        /*0110*/ 	.word	0x00005e70


	//   ....[1]....
        /*0114*/ 	.word	0x00005f60


	//   ....[2]....
        /*0118*/ 	.word	0x000068a0


	//----- nvinfo : EIATTR_MBARRIER_INSTR_OFFSETS
	.align		4
.L_45:
        /*011c*/ 	.byte	0x04, 0x39
        /*011e*/ 	.short	(.L_47 - .L_46)


	//   ....[0]....
.L_46:
        /*0120*/ 	.word	0x000005c0
        /*0124*/ 	.word	0x000000ff
        /*0128*/ 	.word	0x00000000
        /*012c*/ 	.short	0x0100
        /*012e*/ 	.byte	0x08
	.zero		1


	//   ....[1]....
        /*0130*/ 	.word	0x000005d0
        /*0134*/ 	.word	0x000000ff
        /*0138*/ 	.word	0x00000040
        /*013c*/ 	.short	0x0100
        /*013e*/ 	.byte	0x08
	.zero		1


	//   ....[2]....
        /*0140*/ 	.word	0x000005e0
        /*0144*/ 	.word	0x000000ff
        /*0148*/ 	.word	0x00000008
        /*014c*/ 	.short	0x0100
        /*014e*/ 	.byte	0x08
	.zero		1


	//   ....[3]....
        /*0150*/ 	.word	0x000005f0
        /*0154*/ 	.word	0x000000ff
        /*0158*/ 	.word	0x00000048
        /*015c*/ 	.short	0x0100
        /*015e*/ 	.byte	0x08
	.zero		1


	//   ....[4]....
        /*0160*/ 	.word	0x00000600
        /*0164*/ 	.word	0x000000ff
        /*0168*/ 	.word	0x00000010
        /*016c*/ 	.short	0x0100
        /*016e*/ 	.byte	0x08
	.zero		1


	//   ....[5]....
        /*0170*/ 	.word	0x00000610
        /*0174*/ 	.word	0x000000ff
        /*0178*/ 	.word	0x00000050
        /*017c*/ 	.short	0x0100
        /*017e*/ 	.byte	0x08
	.zero		1


	//   ....[6]....
        /*0180*/ 	.word	0x00000620
        /*0184*/ 	.word	0x000000ff
        /*0188*/ 	.word	0x00000018
        /*018c*/ 	.short	0x0100
        /*018e*/ 	.byte	0x08
	.zero		1


	//   ....[7]....
        /*0190*/ 	.word	0x00000630
        /*0194*/ 	.word	0x000000ff
        /*0198*/ 	.word	0x00000058
        /*019c*/ 	.short	0x0100
        /*019e*/ 	.byte	0x08
	.zero		1


	//   ....[8]....
        /*01a0*/ 	.word	0x00000640
        /*01a4*/ 	.word	0x000000ff
        /*01a8*/ 	.word	0x00000020
        /*01ac*/ 	.short	0x0100
        /*01ae*/ 	.byte	0x08
	.zero		1


	//   ....[9]....
        /*01b0*/ 	.word	0x00000650
        /*01b4*/ 	.word	0x000000ff
        /*01b8*/ 	.word	0x00000060
        /*01bc*/ 	.short	0x0100
        /*01be*/ 	.byte	0x08
	.zero		1


	//   ....[10]....
        /*01c0*/ 	.word	0x00000660
        /*01c4*/ 	.word	0x000000ff
        /*01c8*/ 	.word	0x00000028
        /*01cc*/ 	.short	0x0100
        /*01ce*/ 	.byte	0x08
	.zero		1


	//   ....[11]....
        /*01d0*/ 	.word	0x00000670
        /*01d4*/ 	.word	0x000000ff
        /*01d8*/ 	.word	0x00000068
        /*01dc*/ 	.short	0x0100
        /*01de*/ 	.byte	0x08
	.zero		1


	//   ....[12]....
        /*01e0*/ 	.word	0x00000680
        /*01e4*/ 	.word	0x000000ff
        /*01e8*/ 	.word	0x00000030
        /*01ec*/ 	.short	0x0100
        /*01ee*/ 	.byte	0x08
	.zero		1


	//   ....[13]....
        /*01f0*/ 	.word	0x00000690
        /*01f4*/ 	.word	0x000000ff
        /*01f8*/ 	.word	0x00000070
        /*01fc*/ 	.short	0x0100
        /*01fe*/ 	.byte	0x08
	.zero		1


	//   ....[14]....
        /*0200*/ 	.word	0x000006a0
        /*0204*/ 	.word	0x000000ff
        /*0208*/ 	.word	0x00000038
        /*020c*/ 	.short	0x0100
        /*020e*/ 	.byte	0x08
	.zero		1


	//   ....[15]....
        /*0210*/ 	.word	0x000006b0
        /*0214*/ 	.word	0x000000ff
        /*0218*/ 	.word	0x00000078
        /*021c*/ 	.short	0x0100
        /*021e*/ 	.byte	0x08
	.zero		1


	//   ....[16]....
        /*0220*/ 	.word	0x000007d0
        /*0224*/ 	.word	0x000000ff
        /*0228*/ 	.word	0x00000080
        /*022c*/ 	.short	0x0100
        /*022e*/ 	.byte	0x09
	.zero		1


	//   ....[17]....
        /*0230*/ 	.word	0x000007e0
        /*0234*/ 	.word	0x000000ff
        /*0238*/ 	.word	0x000000a0
        /*023c*/ 	.short	0x0100
        /*023e*/ 	.byte	0x09
	.zero		1


	//   ....[18]....
        /*0240*/ 	.word	0x000007f0
        /*0244*/ 	.word	0x000000ff
        /*0248*/ 	.word	0x00000088
        /*024c*/ 	.short	0x0100
        /*024e*/ 	.byte	0x09
	.zero		1


	//   ....[19]....
        /*0250*/ 	.word	0x00000800
        /*0254*/ 	.word	0x000000ff
        /*0258*/ 	.word	0x000000a8
        /*025c*/ 	.short	0x0100
        /*025e*/ 	.byte	0x09
	.zero		1


	//   ....[20]....
        /*0260*/ 	.word	0x00000810
        /*0264*/ 	.word	0x000000ff
        /*0268*/ 	.word	0x00000090
        /*026c*/ 	.short	0x0100
        /*026e*/ 	.byte	0x09
	.zero		1


	//   ....[21]....
        /*0270*/ 	.word	0x00000820
        /*0274*/ 	.word	0x000000ff
        /*0278*/ 	.word	0x000000b0
        /*027c*/ 	.short	0x0100
        /*027e*/ 	.byte	0x09
	.zero		1


	//   ....[22]....
        /*0280*/ 	.word	0x00000830
        /*0284*/ 	.word	0x000000ff
        /*0288*/ 	.word	0x00000098
        /*028c*/ 	.short	0x0100
        /*028e*/ 	.byte	0x09
	.zero		1


	//   ....[23]....
        /*0290*/ 	.word	0x00000840
        /*0294*/ 	.word	0x000000ff
        /*0298*/ 	.word	0x000000b8
        /*029c*/ 	.short	0x0100
        /*029e*/ 	.byte	0x09
	.zero		1


	//   ....[24]....
        /*02a0*/ 	.word	0x00000920
        /*02a4*/ 	.word	0x000000ff
        /*02a8*/ 	.word	0x000000c0
        /*02ac*/ 	.short	0x0100
        /*02ae*/ 	.byte	0x08
	.zero		1


	//   ....[25]....
        /*02b0*/ 	.word	0x00000930
        /*02b4*/ 	.word	0x000000ff
        /*02b8*/ 	.word	0x000000c8
        /*02bc*/ 	.short	0x0100
        /*02be*/ 	.byte	0x08
	.zero		1


	//   ....[26]....
        /*02c0*/ 	.word	0x00000a60
        /*02c4*/ 	.word	0x000000ff
        /*02c8*/ 	.word	0x000000d0
        /*02cc*/ 	.short	0x0100
        /*02ce*/ 	.byte	0x08
	.zero		1


	//   ....[27]....
        /*02d0*/ 	.word	0x00000a70
        /*02d4*/ 	.word	0x000000ff
        /*02d8*/ 	.word	0x000000e0
        /*02dc*/ 	.short	0x0100
        /*02de*/ 	.byte	0x08
	.zero		1


	//   ....[28]....
        /*02e0*/ 	.word	0x00000a80
        /*02e4*/ 	.word	0x000000ff
        /*02e8*/ 	.word	0x000000d8
        /*02ec*/ 	.short	0x0100
        /*02ee*/ 	.byte	0x08
	.zero		1


	//   ....[29]....
        /*02f0*/ 	.word	0x00000a90
        /*02f4*/ 	.word	0x000000ff
        /*02f8*/ 	.word	0x000000e8
        /*02fc*/ 	.short	0x0100
        /*02fe*/ 	.byte	0x08
	.zero		1


	//   ....[30]....
        /*0300*/ 	.word	0x00000bb0
        /*0304*/ 	.word	0x000000ff
        /*0308*/ 	.word	0x000000f0
        /*030c*/ 	.short	0x0100
        /*030e*/ 	.byte	0x09
	.zero		1


	//   ....[31]....
        /*0310*/ 	.word	0x00000bc0
        /*0314*/ 	.word	0x000000ff
        /*0318*/ 	.word	0x00000110
        /*031c*/ 	.short	0x0100
        /*031e*/ 	.byte	0x09
	.zero		1


	//   ....[32]....
        /*0320*/ 	.word	0x00000bd0
        /*0324*/ 	.word	0x000000ff
        /*0328*/ 	.word	0x000000f8
        /*032c*/ 	.short	0x0100
        /*032e*/ 	.byte	0x09
	.zero		1


	//   ....[33]....
        /*0330*/ 	.word	0x00000be0
        /*0334*/ 	.word	0x000000ff
        /*0338*/ 	.word	0x00000118
        /*033c*/ 	.short	0x0100
        /*033e*/ 	.byte	0x09
	.zero		1


	//   ....[34]....
        /*0340*/ 	.word	0x00000bf0
        /*0344*/ 	.word	0x000000ff
        /*0348*/ 	.word	0x00000100
        /*034c*/ 	.short	0x0100
        /*034e*/ 	.byte	0x09
	.zero		1


	//   ....[35]....
        /*0350*/ 	.word	0x00000c00
        /*0354*/ 	.word	0x000000ff
        /*0358*/ 	.word	0x00000120
        /*035c*/ 	.short	0x0100
        /*035e*/ 	.byte	0x09
	.zero		1


	//   ....[36]....
        /*0360*/ 	.word	0x00000c10
        /*0364*/ 	.word	0x000000ff
        /*0368*/ 	.word	0x00000108
        /*036c*/ 	.short	0x0100
        /*036e*/ 	.byte	0x09
	.zero		1


	//   ....[37]....
        /*0370*/ 	.word	0x00000c20
        /*0374*/ 	.word	0x000000ff
        /*0378*/ 	.word	0x00000128
        /*037c*/ 	.short	0x0100
        /*037e*/ 	.byte	0x09
	.zero		1


	//   ....[38]....
        /*0380*/ 	.word	0x00000d10
        /*0384*/ 	.word	0x000000ff
        /*0388*/ 	.word	0x00000130
        /*038c*/ 	.short	0x0100
        /*038e*/ 	.byte	0x08
	.zero		1


	//   ....[39]....
        /*0390*/ 	.word	0x00000d20
        /*0394*/ 	.word	0x000000ff
        /*0398*/ 	.word	0x00000140
        /*039c*/ 	.short	0x0100
        /*039e*/ 	.byte	0x08
	.zero		1


	//   ....[40]....
        /*03a0*/ 	.word	0x00000d30
        /*03a4*/ 	.word	0x000000ff
        /*03a8*/ 	.word	0x00000138
        /*03ac*/ 	.short	0x0100
        /*03ae*/ 	.byte	0x08
	.zero		1


	//   ....[41]....
        /*03b0*/ 	.word	0x00000d40
        /*03b4*/ 	.word	0x000000ff
        /*03b8*/ 	.word	0x00000148
        /*03bc*/ 	.short	0x0100
        /*03be*/ 	.byte	0x08
	.zero		1


	//   ....[42]....
        /*03c0*/ 	.word	0x00000e30
        /*03c4*/ 	.word	0x000000ff
        /*03c8*/ 	.word	0x00000150
        /*03cc*/ 	.short	0x0100
        /*03ce*/ 	.byte	0x07
	.zero		1


	//   ....[43]....
        /*03d0*/ 	.word	0x00001820
        /*03d4*/ 	.word	0x00000003
        /*03d8*/ 	.word	0x00000140
        /*03dc*/ 	.short	0x010a
        /*03de*/ 	.byte	0xff
	.zero		1


	//   ....[44]....
        /*03e0*/ 	.word	0x00001850
        /*03e4*/ 	.word	0x00000003
        /*03e8*/ 	.word	0x00000130
        /*03ec*/ 	.short	0x0101
        /*03ee*/ 	.byte	0xff
	.zero		1


	//   ....[45]....
        /*03f0*/ 	.word	0x00001950
        /*03f4*/ 	.word	0x000000ff
        /*03f8*/ 	.word	0x00000040
        /*03fc*/ 	.short	0x010a
        /*03fe*/ 	.byte	0x08
	.zero		1


	//   ....[46]....
        /*0400*/ 	.word	0x00001a20
        /*0404*/ 	.word	0x000000ff
        /*0408*/ 	.word	0x00000040
        /*040c*/ 	.short	0x010a
        /*040e*/ 	.byte	0x21
	.zero		1


	//   ....[47]....
        /*0410*/ 	.word	0x00001bd0
        /*0414*/ 	.word	0x000000ff
        /*0418*/ 	.word	0x00000040
        /*041c*/ 	.short	0x010a
        /*041e*/ 	.byte	0x08
	.zero		1


	//   ....[48]....
        /*0420*/ 	.word	0x00001cf0
        /*0424*/ 	.word	0x000000ff
        /*0428*/ 	.word	0x000000c8
        /*042c*/ 	.short	0x0101
        /*042e*/ 	.byte	0x06
	.zero		1


	//   ....[49]....
        /*0430*/ 	.word	0x00001d00
        /*0434*/ 	.word	0x000000ff
        /*0438*/ 	.word	0x00000040
        /*043c*/ 	.short	0x010a
        /*043e*/ 	.byte	0x08
	.zero		1


	//   ....[50]....
        /*0440*/ 	.word	0x00001d80
        /*0444*/ 	.word	0x000000ff
        /*0448*/ 	.word	0x00000040
        /*044c*/ 	.short	0x010a
        /*044e*/ 	.byte	0x11
	.zero		1


	//   ....[51]....
        /*0450*/ 	.word	0x00001f10
        /*0454*/ 	.word	0x000000ff
        /*0458*/ 	.word	0x00000040
        /*045c*/ 	.short	0x010a
        /*045e*/ 	.byte	0x08
	.zero		1


	//   ....[52]....
        /*0460*/ 	.word	0x00002060
        /*0464*/ 	.word	0x00000002
        /*0468*/ 	.word	0x000000d0
        /*046c*/ 	.short	0x010a
        /*046e*/ 	.byte	0xff
	.zero		1


	//   ....[53]....
        /*0470*/ 	.word	0x00002120
        /*0474*/ 	.word	0x00000002
        /*0478*/ 	.word	0x00000000
        /*047c*/ 	.short	0x0101
        /*047e*/ 	.byte	0xff
	.zero		1


	//   ....[54]....
        /*0480*/ 	.word	0x00002680
        /*0484*/ 	.word	0x000000ff
        /*0488*/ 	.word	0x00000000
        /*048c*/ 	.short	0x010a
        /*048e*/ 	.byte	0x04
	.zero		1


	//   ....[55]....
        /*0490*/ 	.word	0x00002710
        /*0494*/ 	.word	0x000000ff
        /*0498*/ 	.word	0x00000000
        /*049c*/ 	.short	0x010a
        /*049e*/ 	.byte	0x04
	.zero		1


	//   ....[56]....
        /*04a0*/ 	.word	0x000027a0
        /*04a4*/ 	.word	0x000000ff
        /*04a8*/ 	.word	0x00000000
        /*04ac*/ 	.short	0x010a
        /*04ae*/ 	.byte	0x04
	.zero		1


	//   ....[57]....
        /*04b0*/ 	.word	0x00002830
        /*04b4*/ 	.word	0x000000ff
        /*04b8*/ 	.word	0x00000000
        /*04bc*/ 	.short	0x010a
        /*04be*/ 	.byte	0x04
	.zero		1


	//   ....[58]....
        /*04c0*/ 	.word	0x000028c0
        /*04c4*/ 	.word	0x000000ff
        /*04c8*/ 	.word	0x00000000
        /*04cc*/ 	.short	0x010a
        /*04ce*/ 	.byte	0x04
	.zero		1


	//   ....[59]....
        /*04d0*/ 	.word	0x00002950
        /*04d4*/ 	.word	0x000000ff
        /*04d8*/ 	.word	0x00000000
        /*04dc*/ 	.short	0x010a
        /*04de*/ 	.byte	0x04
	.zero		1


	//   ....[60]....
        /*04e0*/ 	.word	0x000029e0
        /*04e4*/ 	.word	0x000000ff
        /*04e8*/ 	.word	0x00000000
        /*04ec*/ 	.short	0x010a
        /*04ee*/ 	.byte	0x04
	.zero		1


	//   ....[61]....
        /*04f0*/ 	.word	0x00002a80
        /*04f4*/ 	.word	0x00000000
        /*04f8*/ 	.word	0x00000000
        /*04fc*/ 	.short	0x010a
        /*04fe*/ 	.byte	0xff
	.zero		1


	//   ....[62]....
        /*0500*/ 	.word	0x00002bb0
        /*0504*/ 	.word	0x00000000
        /*0508*/ 	.word	0x00000130
        /*050c*/ 	.short	0x010a
        /*050e*/ 	.byte	0xff
	.zero		1


	//   ....[63]....
        /*0510*/ 	.word	0x00002c20
        /*0514*/ 	.word	0x00000004
        /*0518*/ 	.word	0x00000000
        /*051c*/ 	.short	0x0101
        /*051e*/ 	.byte	0xff
	.zero		1


	//   ....[64]....
        /*0520*/ 	.word	0x00002c40
        /*0524*/ 	.word	0x000000ff
        /*0528*/ 	.word	0x000000e0
        /*052c*/ 	.short	0x010a
        /*052e*/ 	.byte	0x05
	.zero		1


	//   ....[65]....
        /*0530*/ 	.word	0x00002d60
        /*0534*/ 	.word	0x00000000
        /*0538*/ 	.word	0x000000d0
        /*053c*/ 	.short	0x010a
        /*053e*/ 	.byte	0xff
	.zero		1


	//   ....[66]....
        /*0540*/ 	.word	0x00002e60
        /*0544*/ 	.word	0x00000000
        /*0548*/ 	.word	0x00000000
        /*054c*/ 	.short	0x0101
        /*054e*/ 	.byte	0xff
	.zero		1


	//   ....[67]....
        /*0550*/ 	.word	0x00002ef0
        /*0554*/ 	.word	0x000000ff
        /*0558*/ 	.word	0x000000e0
        /*055c*/ 	.short	0x0106
        /*055e*/ 	.byte	0x05
	.zero		1


	//   ....[68]....
        /*0560*/ 	.word	0x00002f10
        /*0564*/ 	.word	0x000000ff
        /*0568*/ 	.word	0x000000e0
        /*056c*/ 	.short	0x010a
        /*056e*/ 	.byte	0x05
	.zero		1


	//   ....[69]....
        /*0570*/ 	.word	0x00002fa0
        /*0574*/ 	.word	0x000000ff
        /*0578*/ 	.word	0x000000e0
        /*057c*/ 	.short	0x0106
        /*057e*/ 	.byte	0x04
	.zero		1


	//   ....[70]....
        /*0580*/ 	.word	0x00002fe0
        /*0584*/ 	.word	0x00000000
        /*0588*/ 	.word	0x000000e0
        /*058c*/ 	.short	0x010a
        /*058e*/ 	.byte	0xff
	.zero		1


	//   ....[71]....
        /*0590*/ 	.word	0x00003220
        /*0594*/ 	.word	0x000000ff
        /*0598*/ 	.word	0x00000008
        /*059c*/ 	.short	0x010a
        /*059e*/ 	.byte	0x06
	.zero		1


	//   ....[72]....
        /*05a0*/ 	.word	0x00003240
        /*05a4*/ 	.word	0x000000ff
        /*05a8*/ 	.word	0x00000008
        /*05ac*/ 	.short	0x010a
        /*05ae*/ 	.byte	0x06
	.zero		1


	//   ....[73]....
        /*05b0*/ 	.word	0x000033d0
        /*05b4*/ 	.word	0x000000ff
        /*05b8*/ 	.word	0x00000008
        /*05bc*/ 	.short	0x010a
        /*05be*/ 	.byte	0x06
	.zero		1


	//   ....[74]....
        /*05c0*/ 	.word	0x000033f0
        /*05c4*/ 	.word	0x000000ff
        /*05c8*/ 	.word	0x00000008
        /*05cc*/ 	.short	0x010a
        /*05ce*/ 	.byte	0x06
	.zero		1


	//   ....[75]....
        /*05d0*/ 	.word	0x000034b0
        /*05d4*/ 	.word	0x000000ff
        /*05d8*/ 	.word	0x00000000
        /*05dc*/ 	.short	0x0101
        /*05de*/ 	.byte	0x07
	.zero		1


	//   ....[76]....
        /*05e0*/ 	.word	0x000037f0
        /*05e4*/ 	.word	0x00000000
        /*05e8*/ 	.word	0x000000d0
        /*05ec*/ 	.short	0x010a
        /*05ee*/ 	.byte	0xff
	.zero		1


	//   ....[77]....
        /*05f0*/ 	.word	0x000038b0
        /*05f4*/ 	.word	0x00000000
        /*05f8*/ 	.word	0x00000000
        /*05fc*/ 	.short	0x0101
        /*05fe*/ 	.byte	0xff
	.zero		1


	//   ....[78]....
        /*0600*/ 	.word	0x00003960
        /*0604*/ 	.word	0x000000ff
        /*0608*/ 	.word	0x00000000
        /*060c*/ 	.short	0x010a
        /*060e*/ 	.byte	0x08
	.zero		1


	//   ....[79]....
        /*0610*/ 	.word	0x00003970
        /*0614*/ 	.word	0x000000ff
        /*0618*/ 	.word	0x00000110
        /*061c*/ 	.short	0x010a
        /*061e*/ 	.byte	0x09
	.zero		1


	//   ....[80]....
        /*0620*/ 	.word	0x00003a20
        /*0624*/ 	.word	0x000000ff
        /*0628*/ 	.word	0x00000000
        /*062c*/ 	.short	0x010a
        /*062e*/ 	.byte	0x08
	.zero		1


	//   ....[81]....
        /*0630*/ 	.word	0x00003b50
        /*0634*/ 	.word	0x000000ff
        /*0638*/ 	.word	0x00000000
        /*063c*/ 	.short	0x010a
        /*063e*/ 	.byte	0x1e
	.zero		1


	//   ....[82]....
        /*0640*/ 	.word	0x00003e60
        /*0644*/ 	.word	0x000000ff
        /*0648*/ 	.word	0x00000000
        /*064c*/ 	.short	0x010a
        /*064e*/ 	.byte	0x08
	.zero		1


	//   ....[83]....
        /*0650*/ 	.word	0x00003ef0
        /*0654*/ 	.word	0x000000ff
        /*0658*/ 	.word	0x00000000
        /*065c*/ 	.short	0x010a
        /*065e*/ 	.byte	0x08
	.zero		1


	//   ....[84]....
        /*0660*/ 	.word	0x00003f80
        /*0664*/ 	.word	0x000000ff
        /*0668*/ 	.word	0x00000000
        /*066c*/ 	.short	0x010a
        /*066e*/ 	.byte	0x08
	.zero		1


	//   ....[85]....
        /*0670*/ 	.word	0x00004020
        /*0674*/ 	.word	0x00000000
        /*0678*/ 	.word	0x00000000
        /*067c*/ 	.short	0x010a
        /*067e*/ 	.byte	0xff
	.zero		1


	//   ....[86]....
        /*0680*/ 	.word	0x00004060
        /*0684*/ 	.word	0x00000000
        /*0688*/ 	.word	0x00000000
        /*068c*/ 	.short	0x010a
        /*068e*/ 	.byte	0xff
	.zero		1


	//   ....[87]....
        /*0690*/ 	.word	0x000040d0
        /*0694*/ 	.word	0x000000ff
        /*0698*/ 	.word	0x00000000
        /*069c*/ 	.short	0x0101
        /*069e*/ 	.byte	0x05
	.zero		1


	//   ....[88]....
        /*06a0*/ 	.word	0x00004110
        /*06a4*/ 	.word	0x000000ff
        /*06a8*/ 	.word	0x00000150
        /*06ac*/ 	.short	0x010a
        /*06ae*/ 	.byte	0x07
	.zero		1


	//   ....[89]....
        /*06b0*/ 	.word	0x00004160
        /*06b4*/ 	.word	0x000000ff
        /*06b8*/ 	.word	0x00000000
        /*06bc*/ 	.short	0x0101
        /*06be*/ 	.byte	0x05
	.zero		1


	//   ....[90]....
        /*06c0*/ 	.word	0x000045b0
        /*06c4*/ 	.word	0x00000000
        /*06c8*/ 	.word	0x000000d0
        /*06cc*/ 	.short	0x010a
        /*06ce*/ 	.byte	0xff
	.zero		1


	//   ....[91]....
        /*06d0*/ 	.word	0x00004670
        /*06d4*/ 	.word	0x00000000
        /*06d8*/ 	.word	0x00000000
        /*06dc*/ 	.short	0x0101
        /*06de*/ 	.byte	0xff
	.zero		1


	//   ....[92]....
        /*06e0*/ 	.word	0x00004990
        /*06e4*/ 	.word	0x000000ff
        /*06e8*/ 	.word	0x000000c8
        /*06ec*/ 	.short	0x010a
        /*06ee*/ 	.byte	0x07
	.zero		1


	//   ....[93]....
        /*06f0*/ 	.word	0x00004b80
        /*06f4*/ 	.word	0x000000ff
        /*06f8*/ 	.word	0x000000a0
        /*06fc*/ 	.short	0x010a
        /*06fe*/ 	.byte	0x07
	.zero		1


	//   ....[94]....
        /*0700*/ 	.word	0x00004d70
        /*0704*/ 	.word	0x000000ff
        /*0708*/ 	.word	0x00000080
        /*070c*/ 	.short	0x010b
        /*070e*/ 	.byte	0x07
	.zero		1


	//   ....[95]....
        /*0710*/ 	.word	0x00004d80
        /*0714*/ 	.word	0x000000ff
        /*0718*/ 	.word	0x00000000
        /*071c*/ 	.short	0x0101
        /*071e*/ 	.byte	0x0e
	.zero		1


	//   ....[96]....
        /*0720*/ 	.word	0x00004da0
        /*0724*/ 	.word	0x000000ff
        /*0728*/ 	.word	0x000000a8
        /*072c*/ 	.short	0x010a
        /*072e*/ 	.byte	0x07
	.zero		1


	//   ....[97]....
        /*0730*/ 	.word	0x00004f50
        /*0734*/ 	.word	0x000000ff
        /*0738*/ 	.word	0x00000088
        /*073c*/ 	.short	0x010b
        /*073e*/ 	.byte	0x07
	.zero		1


	//   ....[98]....
        /*0740*/ 	.word	0x00004f60
        /*0744*/ 	.word	0x000000ff
        /*0748*/ 	.word	0x00000000
        /*074c*/ 	.short	0x0101
        /*074e*/ 	.byte	0x0e
	.zero		1


	//   ....[99]....
        /*0750*/ 	.word	0x00004f70
        /*0754*/ 	.word	0x000000ff
        /*0758*/ 	.word	0x000000b0
        /*075c*/ 	.short	0x010a
        /*075e*/ 	.byte	0x07
	.zero		1


	//   ....[100]....
        /*0760*/ 	.word	0x000051a0
        /*0764*/ 	.word	0x000000ff
        /*0768*/ 	.word	0x00000090
        /*076c*/ 	.short	0x010b
        /*076e*/ 	.byte	0x07
	.zero		1


	//   ....[101]....
        /*0770*/ 	.word	0x00005210
        /*0774*/ 	.word	0x000000ff
        /*0778*/ 	.word	0x00000000
        /*077c*/ 	.short	0x0101
        /*077e*/ 	.byte	0x0e
	.zero		1


	//   ....[102]....
        /*0780*/ 	.word	0x00005250
        /*0784*/ 	.word	0x000000ff
        /*0788*/ 	.word	0x000000b8
        /*078c*/ 	.short	0x010a
        /*078e*/ 	.byte	0x07
	.zero		1


	//   ....[103]....
        /*0790*/ 	.word	0x00005480
        /*0794*/ 	.word	0x000000ff
        /*0798*/ 	.word	0x00000098
        /*079c*/ 	.short	0x010b
        /*079e*/ 	.byte	0x07
	.zero		1


	//   ....[104]....
        /*07a0*/ 	.word	0x000054a0
        /*07a4*/ 	.word	0x000000ff
        /*07a8*/ 	.word	0x00000000
        /*07ac*/ 	.short	0x0101
        /*07ae*/ 	.byte	0x0d
	.zero		1


	//   ....[105]....
        /*07b0*/ 	.word	0x000054d0
        /*07b4*/ 	.word	0x000000ff
        /*07b8*/ 	.word	0x000000a0
        /*07bc*/ 	.short	0x010a
        /*07be*/ 	.byte	0x07
	.zero		1


	//   ....[106]....
        /*07c0*/ 	.word	0x000054f0
        /*07c4*/ 	.word	0x000000ff
        /*07c8*/ 	.word	0x000000a8
        /*07cc*/ 	.short	0x010a
        /*07ce*/ 	.byte	0x07
	.zero		1


	//   ....[107]....
        /*07d0*/ 	.word	0x00005510
        /*07d4*/ 	.word	0x000000ff
        /*07d8*/ 	.word	0x000000b0
        /*07dc*/ 	.short	0x010a
        /*07de*/ 	.byte	0x07
	.zero		1


	//   ....[108]....
        /*07e0*/ 	.word	0x00005550
        /*07e4*/ 	.word	0x00000000
        /*07e8*/ 	.word	0x000000b8
        /*07ec*/ 	.short	0x010a
        /*07ee*/ 	.byte	0xff
	.zero		1


	//   ....[109]....
        /*07f0*/ 	.word	0x00005810
        /*07f4*/ 	.word	0x00000000
        /*07f8*/ 	.word	0x000000d0
        /*07fc*/ 	.short	0x010a
        /*07fe*/ 	.byte	0xff
	.zero		1


	//   ....[110]....
        /*0800*/ 	.word	0x000058d0
        /*0804*/ 	.word	0x00000000
        /*0808*/ 	.word	0x00000000
        /*080c*/ 	.short	0x0101
        /*080e*/ 	.byte	0xff
	.zero		1


	//   ....[111]....
        /*0810*/ 	.word	0x00006430
        /*0814*/ 	.word	0x000000ff
        /*0818*/ 	.word	0x00000080
        /*081c*/ 	.short	0x010a
        /*081e*/ 	.byte	0x04
	.zero		1


	//   ....[112]....
        /*0820*/ 	.word	0x00006450
        /*0824*/ 	.word	0x00000005
        /*0828*/ 	.word	0x000000f0
        /*082c*/ 	.short	0x010a
        /*082e*/ 	.byte	0xff
	.zero		1


	//   ....[113]....
        /*0830*/ 	.word	0x000065e0
        /*0834*/ 	.word	0x00000003
        /*0838*/ 	.word	0x00000080
        /*083c*/ 	.short	0x010a
        /*083e*/ 	.byte	0xff
	.zero		1


	//   ....[114]....
        /*0840*/ 	.word	0x00006770
        /*0844*/ 	.word	0x0000006f
        /*0848*/ 	.word	0x000000f0
        /*084c*/ 	.short	0x010a
        /*084e*/ 	.byte	0xff
	.zero		1


	//   ....[115]....
        /*0850*/ 	.word	0x00006a40
        /*0854*/ 	.word	0x0000006f
        /*0858*/ 	.word	0x00000000
        /*085c*/ 	.short	0x0101
        /*085e*/ 	.byte	0xff
	.zero		1


	//   ....[116]....
        /*0860*/ 	.word	0x0000a740
        /*0864*/ 	.word	0x00000000
        /*0868*/ 	.word	0x00000000
        /*086c*/ 	.short	0x0101
        /*086e*/ 	.byte	0xff
	.zero		1


	//   ....[117]....
        /*0870*/ 	.word	0x0000a7c0
        /*0874*/ 	.word	0x00000003
        /*0878*/ 	.word	0x00000080
        /*087c*/ 	.short	0x010a
        /*087e*/ 	.byte	0xff
	.zero		1


	//   ....[118]....
        /*0880*/ 	.word	0x0000aa30
        /*0884*/ 	.word	0x00000000
        /*0888*/ 	.word	0x00000000
        /*088c*/ 	.short	0x0101
        /*088e*/ 	.byte	0xff
	.zero		1


	//   ....[119]....
        /*0890*/ 	.word	0x0000aa50
        /*0894*/ 	.word	0x00000003
        /*0898*/ 	.word	0x00000140
        /*089c*/ 	.short	0x010a
        /*089e*/ 	.byte	0xff
	.zero		1


	//   ....[120]....
        /*08a0*/ 	.word	0x0000aab0
        /*08a4*/ 	.word	0x00000002
        /*08a8*/ 	.word	0x00000040
        /*08ac*/ 	.short	0x010a
        /*08ae*/ 	.byte	0xff
	.zero		1


	//   ....[121]....
        /*08b0*/ 	.word	0x0000ab10
        /*08b4*/ 	.word	0x00000002
        /*08b8*/ 	.word	0x00000040
        /*08bc*/ 	.short	0x010a
        /*08be*/ 	.byte	0xff
	.zero		1


	//   ....[122]....
        /*08c0*/ 	.word	0x0000ab60
        /*08c4*/ 	.word	0x00000002
        /*08c8*/ 	.word	0x000000d0
        /*08cc*/ 	.short	0x010a
        /*08ce*/ 	.byte	0xff
	.zero		1


	//   ....[123]....
        /*08d0*/ 	.word	0x0000abc0
        /*08d4*/ 	.word	0x00000000
        /*08d8*/ 	.word	0x00000000
        /*08dc*/ 	.short	0x010a
        /*08de*/ 	.byte	0xff
	.zero		1


	//   ....[124]....
        /*08e0*/ 	.word	0x0000ac20
        /*08e4*/ 	.word	0x00000000
        /*08e8*/ 	.word	0x00000000
        /*08ec*/ 	.short	0x010a
        /*08ee*/ 	.byte	0xff
	.zero		1


	//   ....[125]....
        /*08f0*/ 	.word	0x0000ac80
        /*08f4*/ 	.word	0x00000000
        /*08f8*/ 	.word	0x00000000
        /*08fc*/ 	.short	0x010a
        /*08fe*/ 	.byte	0xff
	.zero		1


	//   ....[126]....
        /*0900*/ 	.word	0x0000ace0
        /*0904*/ 	.word	0x00000000
        /*0908*/ 	.word	0x00000000
        /*090c*/ 	.short	0x010a
        /*090e*/ 	.byte	0xff
	.zero		1


	//   ....[127]....
        /*0910*/ 	.word	0x0000ad40
        /*0914*/ 	.word	0x00000000
        /*0918*/ 	.word	0x00000000
        /*091c*/ 	.short	0x010a
        /*091e*/ 	.byte	0xff
	.zero		1


	//   ....[128]....
        /*0920*/ 	.word	0x0000ada0
        /*0924*/ 	.word	0x00000000
        /*0928*/ 	.word	0x00000000
        /*092c*/ 	.short	0x010a
        /*092e*/ 	.byte	0xff
	.zero		1


	//   ....[129]....
        /*0930*/ 	.word	0x0000ae00
        /*0934*/ 	.word	0x00000000
        /*0938*/ 	.word	0x00000000
        /*093c*/ 	.short	0x010a
        /*093e*/ 	.byte	0xff
	.zero		1


	//   ....[130]....
        /*0940*/ 	.word	0x0000ae50
        /*0944*/ 	.word	0x00000000
        /*0948*/ 	.word	0x00000130
        /*094c*/ 	.short	0x010a
        /*094e*/ 	.byte	0xff
	.zero		1


	//   ....[131]....
        /*0950*/ 	.word	0x0000aeb0
        /*0954*/ 	.word	0x00000000
        /*0958*/ 	.word	0x000000e0
        /*095c*/ 	.short	0x010a
        /*095e*/ 	.byte	0xff
	.zero		1


	//   ....[132]....
        /*0960*/ 	.word	0x0000af00
        /*0964*/ 	.word	0x00000000
        /*0968*/ 	.word	0x000000d0
        /*096c*/ 	.short	0x010a
        /*096e*/ 	.byte	0xff
	.zero		1


	//   ....[133]....
        /*0970*/ 	.word	0x0000af60
        /*0974*/ 	.word	0x00000000
        /*0978*/ 	.word	0x000000e0
        /*097c*/ 	.short	0x010a
        /*097e*/ 	.byte	0xff
	.zero		1


	//   ....[134]....
        /*0980*/ 	.word	0x0000afc0
        /*0984*/ 	.word	0x00000004
        /*0988*/ 	.word	0x00000008
        /*098c*/ 	.short	0x010a
        /*098e*/ 	.byte	0xff
	.zero		1


	//   ....[135]....
        /*0990*/ 	.word	0x0000b0a0
        /*0994*/ 	.word	0x00000002
        /*0998*/ 	.word	0x00000008
        /*099c*/ 	.short	0x010a
        /*099e*/ 	.byte	0xff
	.zero		1


	//   ....[136]....
        /*09a0*/ 	.word	0x0000b0f0
        /*09a4*/ 	.word	0x00000000
        /*09a8*/ 	.word	0x000000d0
        /*09ac*/ 	.short	0x010a
        /*09ae*/ 	.byte	0xff
	.zero		1


	//   ....[137]....
        /*09b0*/ 	.word	0x0000b150
        /*09b4*/ 	.word	0x00000000
        /*09b8*/ 	.word	0x00000110
        /*09bc*/ 	.short	0x010a
        /*09be*/ 	.byte	0xff
	.zero		1


	//   ....[138]....
        /*09c0*/ 	.word	0x0000b1b0
        /*09c4*/ 	.word	0x00000000
        /*09c8*/ 	.word	0x00000000
        /*09cc*/ 	.short	0x010a
        /*09ce*/ 	.byte	0xff
	.zero		1


	//   ....[139]....
        /*09d0*/ 	.word	0x0000b210
        /*09d4*/ 	.word	0x00000000
        /*09d8*/ 	.word	0x00000000
        /*09dc*/ 	.short	0x010a
        /*09de*/ 	.byte	0xff
	.zero		1


	//   ....[140]....
        /*09e0*/ 	.word	0x0000b270
        /*09e4*/ 	.word	0x00000000
        /*09e8*/ 	.word	0x00000000
        /*09ec*/ 	.short	0x010a
        /*09ee*/ 	.byte	0xff
	.zero		1


	//   ....[141]....
        /*09f0*/ 	.word	0x0000b2d0
        /*09f4*/ 	.word	0x00000000
        /*09f8*/ 	.word	0x00000000
        /*09fc*/ 	.short	0x010a
        /*09fe*/ 	.byte	0xff
	.zero		1


	//   ....[142]....
        /*0a00*/ 	.word	0x0000b330
        /*0a04*/ 	.word	0x00000000
        /*0a08*/ 	.word	0x00000150
        /*0a0c*/ 	.short	0x010a
        /*0a0e*/ 	.byte	0xff
	.zero		1


	//   ....[143]....
        /*0a10*/ 	.word	0x0000b380
        /*0a14*/ 	.word	0x00000000
        /*0a18*/ 	.word	0x000000d0
        /*0a1c*/ 	.short	0x010a
        /*0a1e*/ 	.byte	0xff
	.zero		1


	//   ....[144]....
        /*0a20*/ 	.word	0x0000b3e0
        /*0a24*/ 	.word	0x00000000
        /*0a28*/ 	.word	0x000000c8
        /*0a2c*/ 	.short	0x010a
        /*0a2e*/ 	.byte	0xff
	.zero		1


	//   ....[145]....
        /*0a30*/ 	.word	0x0000b440
        /*0a34*/ 	.word	0x00000003
        /*0a38*/ 	.word	0x000000a0
        /*0a3c*/ 	.short	0x010a
        /*0a3e*/ 	.byte	0xff
	.zero		1


	//   ....[146]....
        /*0a40*/ 	.word	0x0000b4a0
        /*0a44*/ 	.word	0x00000003
        /*0a48*/ 	.word	0x000000a8
        /*0a4c*/ 	.short	0x010a
        /*0a4e*/ 	.byte	0xff
	.zero		1


	//   ....[147]....
        /*0a50*/ 	.word	0x0000b500
        /*0a54*/ 	.word	0x00000003
        /*0a58*/ 	.word	0x000000b0
        /*0a5c*/ 	.short	0x010a
        /*0a5e*/ 	.byte	0xff
	.zero		1


	//   ....[148]....
        /*0a60*/ 	.word	0x0000b560
        /*0a64*/ 	.word	0x00000003
        /*0a68*/ 	.word	0x000000b8
        /*0a6c*/ 	.short	0x010a
        /*0a6e*/ 	.byte	0xff
	.zero		1


	//   ....[149]....
        /*0a70*/ 	.word	0x0000b5c0
        /*0a74*/ 	.word	0x00000000
        /*0a78*/ 	.word	0x000000a0
        /*0a7c*/ 	.short	0x010a
        /*0a7e*/ 	.byte	0xff
	.zero		1


	//   ....[150]....
        /*0a80*/ 	.word	0x0000b620
        /*0a84*/ 	.word	0x00000000
        /*0a88*/ 	.word	0x000000a8
        /*0a8c*/ 	.short	0x010a
        /*0a8e*/ 	.byte	0xff
	.zero		1


	//   ....[151]....
        /*0a90*/ 	.word	0x0000b680
        /*0a94*/ 	.word	0x00000000
        /*0a98*/ 	.word	0x000000b0
        /*0a9c*/ 	.short	0x010a
        /*0a9e*/ 	.byte	0xff
	.zero		1


	//   ....[152]....
        /*0aa0*/ 	.word	0x0000b6d0
        /*0aa4*/ 	.word	0x00000000
        /*0aa8*/ 	.word	0x000000d0
        /*0aac*/ 	.short	0x010a
        /*0aae*/ 	.byte	0xff
	.zero		1


	//   ....[153]....
        /*0ab0*/ 	.word	0x0000b720
        /*0ab4*/ 	.word	0x00000003
        /*0ab8*/ 	.word	0x00000080
        /*0abc*/ 	.short	0x010a
        /*0abe*/ 	.byte	0xff
	.zero		1


	//   ....[154]....
        /*0ac0*/ 	.word	0x0000b770
        /*0ac4*/ 	.word	0x0000006f
        /*0ac8*/ 	.word	0x000000f0
        /*0acc*/ 	.short	0x010a
        /*0ace*/ 	.byte	0xff
	.zero		1


	//----- nvinfo : EIATTR_NUM_MBARRIERS
	.align		4
.L_47:
        /*0ad0*/ 	.byte	0x03, 0x38
        /*0ad2*/ 	.short	0x002b


	//----- nvinfo : EIATTR_EXIT_INSTR_OFFSETS
	.align		4
        /*0ad4*/ 	.byte	0x04, 0x1c
        /*0ad6*/ 	.short	(.L_49 - .L_48)


	//   ....[0]....
.L_48:
        /*0ad8*/ 	.word	0x00002ab0


	//   ....[1]....
        /*0adc*/ 	.word	0x00002fb0


	//   ....[2]....
        /*0ae0*/ 	.word	0x00003010


	//   ....[3]....
        /*0ae4*/ 	.word	0x00004390


	//   ....[4]....
        /*0ae8*/ 	.word	0x00005580


	//   ....[5]....
        /*0aec*/ 	.word	0x000055c0


	//   ....[6]....
        /*0af0*/ 	.word	0x0000a910


	//   ....[7]....
        /*0af4*/ 	.word	0x0000a990


	//   ....[8]....
        /*0af8*/ 	.word	0x0000a9c0


	//   ....[9]....
        /*0afc*/ 	.word	0x0000aa40


	//----- nvinfo : EIATTR_MAX_THREADS
	.align		4
.L_49:
        /*0b00*/ 	.byte	0x04, 0x05
        /*0b02*/ 	.short	(.L_51 - .L_50)
.L_50:
        /*0b04*/ 	.word	0x00000100
        /*0b08*/ 	.word	0x00000001
        /*0b0c*/ 	.word	0x00000001


	//----- nvinfo : EIATTR_CRS_STACK_SIZE
	.align		4
.L_51:
        /*0b10*/ 	.byte	0x04, 0x1e
        /*0b12*/ 	.short	(.L_53 - .L_52)
.L_52:
        /*0b14*/ 	.word	0x00000000


	//----- nvinfo : EIATTR_CBANK_PARAM_SIZE
	.align		4
.L_53:
        /*0b18*/ 	.byte	0x03, 0x19
        /*0b1a*/ 	.short	0x0800


	//----- nvinfo : EIATTR_PARAM_CBANK
	.align		4
        /*0b1c*/ 	.byte	0x04, 0x0a
        /*0b1e*/ 	.short	(.L_55 - .L_54)
	.align		4
.L_54:
        /*0b20*/ 	.word	index@(.nv.constant0._ZN7cutlass13device_kernelINS_4gemm6kernel13GemmUniversalIN4cute5tupleIJiiiiEEENS1_10collective13CollectiveMmaINS1_35MainloopSm100TmaUmmaWarpSpecializedILi8ELi2ELi4ENS5_IJNS4_1CILi2EEENSA_ILi1EEESC_EEEEENS5_IJNSA_ILi128EEENSA_ILi256EEENSA_ILi64EEEEEENS_10bfloat16_tENS5_IJlSC_lEEESJ_SK_NS4_8TiledMMAINS4_8MMA_AtomIJNS4_26SM100_MMA_F16BF16_2x1SM_SSISJ_SJ_fLi128ELi256ELNS4_4UMMA5MajorE0ELSP_0ELNSO_7ScaleInE0ELSQ_0EEEEEENS4_6LayoutINS5_IJSC_SC_SC_EEENS5_IJNSA_ILi0EEESV_SV_EEEEENS5_IJNS4_10UnderscoreESY_SY_EEEEENS4_18SM100_TMA_2SM_LOADENS4_14ComposedLayoutINS4_7SwizzleILi3ELi4ELi3EEENS4_18smem_ptr_flag_bitsILi16EEENST_INS5_IJNSA_ILi8EEESH_EEENS5_IJSH_SC_EEEEEEEvNS4_8identityES11_S1B_vS1C_EENS_8epilogue10collective18CollectiveEpilogueINS1E_23Sm100TmaWarpSpecializedILi4ELi2ELi32ELb1ELb0EEEJNS5_IJSH_SG_SH_EEENS5_IJNST_ISH_SC_EENST_INS5_IJNSA_ILi32EEESB_EEENS5_IJSC_SF_EEEEEEEESJ_SK_SJ_SK_NS1E_6fusion15FusionCallbacksIS1I_NS1Q_13LinCombEltActINS1E_6thread4GELUESJ_fSJ_fLNS_15FloatRoundStyleE2EEES1J_S1P_JEEENS4_5SM1004TMEM4LOAD26SM100_TMEM_LOAD_32dp32b32xENS4_13SM90_TMA_LOADENS12_INS13_ILi2ELi4ELi3EEES16_NST_INS5_IJS17_S1L_EEENS5_IJS1L_SC_EEEEEEENS4_39AutoVectorizingCopyWithAssumedAlignmentILi128EEENS4_14SM90_TMA_STOREES27_S29_S29_EEEvvEEEEvNT_6ParamsE)
        /*0b24*/ 	.short	0x0380
        /*0b26*/ 	.short	0x0800


	//----- nvinfo : EIATTR_SW_WAR
	.align		4
.L_55:
        /*0b28*/ 	.byte	0x04, 0x36
        /*0b2a*/ 	.short	(.L_57 - .L_56)
.L_56:
        /*0b2c*/ 	.word	0x00000008
.L_57:


//--------------------- .nv.callgraph             --------------------------
	.section	.nv.callgraph,"",@"SHT_CUDA_CALLGRAPH"
	.align	4
	.sectionentsize	8
	.align		4
        /*0000*/ 	.word	0x00000000
	.align		4
        /*0004*/ 	.word	0xffffffff
	.align		4
        /*0008*/ 	.word	index@(_ZN7cutlass13device_kernelINS_4gemm6kernel13GemmUniversalIN4cute5tupleIJiiiiEEENS1_10collective13CollectiveMmaINS1_35MainloopSm100TmaUmmaWarpSpecializedILi8ELi2ELi4ENS5_IJNS4_1CILi2EEENSA_ILi1EEESC_EEEEENS5_IJNSA_ILi128EEENSA_ILi256EEENSA_ILi64EEEEEENS_10bfloat16_tENS5_IJlSC_lEEESJ_SK_NS4_8TiledMMAINS4_8MMA_AtomIJNS4_26SM100_MMA_F16BF16_2x1SM_SSISJ_SJ_fLi128ELi256ELNS4_4UMMA5MajorE0ELSP_0ELNSO_7ScaleInE0ELSQ_0EEEEEENS4_6LayoutINS5_IJSC_SC_SC_EEENS5_IJNSA_ILi0EEESV_SV_EEEEENS5_IJNS4_10UnderscoreESY_SY_EEEEENS4_18SM100_TMA_2SM_LOADENS4_14ComposedLayoutINS4_7SwizzleILi3ELi4ELi3EEENS4_18smem_ptr_flag_bitsILi16EEENST_INS5_IJNSA_ILi8EEESH_EEENS5_IJSH_SC_EEEEEEEvNS4_8identityES11_S1B_vS1C_EENS_8epilogue10collective18CollectiveEpilogueINS1E_23Sm100TmaWarpSpecializedILi4ELi2ELi32ELb1ELb0EEEJNS5_IJSH_SG_SH_EEENS5_IJNST_ISH_SC_EENST_INS5_IJNSA_ILi32EEESB_EEENS5_IJSC_SF_EEEEEEEESJ_SK_SJ_SK_NS1E_6fusion15FusionCallbacksIS1I_NS1Q_13LinCombEltActINS1E_6thread4GELUESJ_fSJ_fLNS_15FloatRoundStyleE2EEES1J_S1P_JEEENS4_5SM1004TMEM4LOAD26SM100_TMEM_LOAD_32dp32b32xENS4_13SM90_TMA_LOADENS12_INS13_ILi2ELi4ELi3EEES16_NST_INS5_IJS17_S1L_EEENS5_IJS1L_SC_EEEEEEENS4_39AutoVectorizingCopyWithAssumedAlignmentILi128EEENS4_14SM90_TMA_STOREES27_S29_S29_EEEvvEEEEvNT_6ParamsE)
	.align		4
        /*000c*/ 	.word	index@(__assertfail)
	.align		4
        /*0010*/ 	.word	0x00000000
	.align		4
        /*0014*/ 	.word	0xfffffffe
	.align		4
        /*0018*/ 	.word	0x00000000
	.align		4
        /*001c*/ 	.word	0xfffffffd
	.align		4
        /*0020*/ 	.word	0x00000000
	.align		4
        /*0024*/ 	.word	0xfffffffc


//--------------------- .nv.constant4             --------------------------
	.section	.nv.constant4,"a",@progbits
	.align	8
	.align		8
.nv.constant4:
        /*0000*/ 	.dword	__assertfail
	.align		8
        /*0008*/ 	.dword	__unnamed_1
	.align		8
        /*0010*/ 	.dword	__unnamed_2
	.align		8
        /*0018*/ 	.dword	_ZN39_INTERNAL_23412f4b_4_k_cu_794fe455_26324cuda3std3__45__cpo5beginE
	.align		8
        /*0020*/ 	.dword	_ZN39_INTERNAL_23412f4b_4_k_cu_794fe455_26324cuda3std3__45__cpo3endE
	.align		8
        /*0028*/ 	.dword	_ZN39_INTERNAL_23412f4b_4_k_cu_794fe455_26324cuda3std3__45__cpo6cbeginE
	.align		8
        /*0030*/ 	.dword	_ZN39_INTERNAL_23412f4b_4_k_cu_794fe455_26324cuda3std3__45__cpo4cendE
	.align		8
        /*0038*/ 	.dword	_ZN39_INTERNAL_23412f4b_4_k_cu_794fe455_26324cuda3std3__441_GLOBAL__N__23412f4b_4_k_cu_794fe455_26326ignoreE
	.align		8
        /*0040*/ 	.dword	_ZN39_INTERNAL_23412f4b_4_k_cu_794fe455_26324cuda3std3__419piecewise_constructE
	.align		8
        /*0048*/ 	.dword	_ZN39_INTERNAL_23412f4b_4_k_cu_794fe455_26324cuda3std3__48in_placeE
	.align		8
        /*0050*/ 	.dword	_ZN39_INTERNAL_23412f4b_4_k_cu_794fe455_26324cuda3std6ranges3__45__cpo4swapE
	.align		8
        /*0058*/ 	.dword	_ZN39_INTERNAL_23412f4b_4_k_cu_794fe455_26324cuda3std6ranges3__45__cpo9iter_moveE
	.align		8
        /*0060*/ 	.dword	_ZN39_INTERNAL_23412f4b_4_k_cu_794fe455_26324cute7productE
	.align		8
        /*0068*/ 	.dword	_ZN39_INTERNAL_23412f4b_4_k_cu_794fe455_26324cute1_E
	.align		8
        /*0070*/ 	.dword	$str$25
	.align		8
        /*0078*/ 	.dword	$str$26
	.align		8
        /*0080*/ 	.dword	$str$27
	.align		8
        /*0088*/ 	.dword	$str$28


//--------------------- .text._ZN7cutlass13device_kernelINS_4gemm6kernel13GemmUniversalIN4cute5tupleIJiiiiEEENS1_10collective13CollectiveMmaINS1_35MainloopSm100TmaUmmaWarpSpecializedILi8ELi2ELi4ENS5_IJNS4_1CILi2EEENSA_ILi1EEESC_EEEEENS5_IJNSA_ILi128EEENSA_ILi256EEENSA_ILi64EEEEEENS_10bfloat16_tENS5_IJlSC_lEEESJ_SK_NS4_8TiledMMAINS4_8MMA_AtomIJNS4_26SM100_MMA_F16BF16_2x1SM_SSISJ_SJ_fLi128ELi256ELNS4_4UMMA5MajorE0ELSP_0ELNSO_7ScaleInE0ELSQ_0EEEEEENS4_6LayoutINS5_IJSC_SC_SC_EEENS5_IJNSA_ILi0EEESV_SV_EEEEENS5_IJNS4_10UnderscoreESY_SY_EEEEENS4_18SM100_TMA_2SM_LOADENS4_14ComposedLayoutINS4_7SwizzleILi3ELi4ELi3EEENS4_18smem_ptr_flag_bitsILi16EEENST_INS5_IJNSA_ILi8EEESH_EEENS5_IJSH_SC_EEEEEEEvNS4_8identityES11_S1B_vS1C_EENS_8epilogue10collective18CollectiveEpilogueINS1E_23Sm100TmaWarpSpecializedILi4ELi2ELi32ELb1ELb0EEEJNS5_IJSH_SG_SH_EEENS5_IJNST_ISH_SC_EENST_INS5_IJNSA_ILi32EEESB_EEENS5_IJSC_SF_EEEEEEEESJ_SK_SJ_SK_NS1E_6fusion15FusionCallbacksIS1I_NS1Q_13LinCombEltActINS1E_6thread4GELUESJ_fSJ_fLNS_15FloatRoundStyleE2EEES1J_S1P_JEEENS4_5SM1004TMEM4LOAD26SM100_TMEM_LOAD_32dp32b32xENS4_13SM90_TMA_LOADENS12_INS13_ILi2ELi4ELi3EEES16_NST_INS5_IJS17_S1L_EEENS5_IJS1L_SC_EEEEEEENS4_39AutoVectorizingCopyWithAssumedAlignmentILi128EEENS4_14SM90_TMA_STOREES27_S29_S29_EEEvvEEEEvNT_6ParamsE --------------------------
	.section	.text._ZN7cutlass13device_kernelINS_4gemm6kernel13GemmUniversalIN4cute5tupleIJiiiiEEENS1_10collective13CollectiveMmaINS1_35MainloopSm100TmaUmmaWarpSpecializedILi8ELi2ELi4ENS5_IJNS4_1CILi2EEENSA_ILi1EEESC_EEEEENS5_IJNSA_ILi128EEENSA_ILi256EEENSA_ILi64EEEEEENS_10bfloat16_tENS5_IJlSC_lEEESJ_SK_NS4_8TiledMMAINS4_8MMA_AtomIJNS4_26SM100_MMA_F16BF16_2x1SM_SSISJ_SJ_fLi128ELi256ELNS4_4UMMA5MajorE0ELSP_0ELNSO_7ScaleInE0ELSQ_0EEEEEENS4_6LayoutINS5_IJSC_SC_SC_EEENS5_IJNSA_ILi0EEESV_SV_EEEEENS5_IJNS4_10UnderscoreESY_SY_EEEEENS4_18SM100_TMA_2SM_LOADENS4_14ComposedLayoutINS4_7SwizzleILi3ELi4ELi3EEENS4_18smem_ptr_flag_bitsILi16EEENST_INS5_IJNSA_ILi8EEESH_EEENS5_IJSH_SC_EEEEEEEvNS4_8identityES11_S1B_vS1C_EENS_8epilogue10collective18CollectiveEpilogueINS1E_23Sm100TmaWarpSpecializedILi4ELi2ELi32ELb1ELb0EEEJNS5_IJSH_SG_SH_EEENS5_IJNST_ISH_SC_EENST_INS5_IJNSA_ILi32EEESB_EEENS5_IJSC_SF_EEEEEEEESJ_SK_SJ_SK_NS1E_6fusion15FusionCallbacksIS1I_NS1Q_13LinCombEltActINS1E_6thread4GELUESJ_fSJ_fLNS_15FloatRoundStyleE2EEES1J_S1P_JEEENS4_5SM1004TMEM4LOAD26SM100_TMEM_LOAD_32dp32b32xENS4_13SM90_TMA_LOADENS12_INS13_ILi2ELi4ELi3EEES16_NST_INS5_IJS17_S1L_EEENS5_IJS1L_SC_EEEEEEENS4_39AutoVectorizingCopyWithAssumedAlignmentILi128EEENS4_14SM90_TMA_STOREES27_S29_S29_EEEvvEEEEvNT_6ParamsE,"ax",@progbits
	.align	128
.text._ZN7cutlass13device_kernelINS_4gemm6kernel13GemmUniversalIN4cute5tupleIJiiiiEEENS1_10collective13CollectiveMmaINS1_35MainloopSm100TmaUmmaWarpSpecializedILi8ELi2ELi4ENS5_IJNS4_1CILi2EEENSA_ILi1EEESC_EEEEENS5_IJNSA_ILi128EEENSA_ILi256EEENSA_ILi64EEEEEENS_10bfloat16_tENS5_IJlSC_lEEESJ_SK_NS4_8TiledMMAINS4_8MMA_AtomIJNS4_26SM100_MMA_F16BF16_2x1SM_SSISJ_SJ_fLi128ELi256ELNS4_4UMMA5MajorE0ELSP_0ELNSO_7ScaleInE0ELSQ_0EEEEEENS4_6LayoutINS5_IJSC_SC_SC_EEENS5_IJNSA_ILi0EEESV_SV_EEEEENS5_IJNS4_10UnderscoreESY_SY_EEEEENS4_18SM100_TMA_2SM_LOADENS4_14ComposedLayoutINS4_7SwizzleILi3ELi4ELi3EEENS4_18smem_ptr_flag_bitsILi16EEENST_INS5_IJNSA_ILi8EEESH_EEENS5_IJSH_SC_EEEEEEEvNS4_8identityES11_S1B_vS1C_EENS_8epilogue10collective18CollectiveEpilogueINS1E_23Sm100TmaWarpSpecializedILi4ELi2ELi32ELb1ELb0EEEJNS5_IJSH_SG_SH_EEENS5_IJNST_ISH_SC_EENST_INS5_IJNSA_ILi32EEESB_EEENS5_IJSC_SF_EEEEEEEESJ_SK_SJ_SK_NS1E_6fusion15FusionCallbacksIS1I_NS1Q_13LinCombEltActINS1E_6thread4GELUESJ_fSJ_fLNS_15FloatRoundStyleE2EEES1J_S1P_JEEENS4_5SM1004TMEM4LOAD26SM100_TMEM_LOAD_32dp32b32xENS4_13SM90_TMA_LOADENS12_INS13_ILi2ELi4ELi3EEES16_NST_INS5_IJS17_S1L_EEENS5_IJS1L_SC_EEEEEEENS4_39AutoVectorizingCopyWithAssumedAlignmentILi128EEENS4_14SM90_TMA_STOREES27_S29_S29_EEEvvEEEEvNT_6ParamsE:
        .type           _ZN7cutlass13device_kernelINS_4gemm6kernel13GemmUniversalIN4cute5tupleIJiiiiEEENS1_10collective13CollectiveMmaINS1_35MainloopSm100TmaUmmaWarpSpecializedILi8ELi2ELi4ENS5_IJNS4_1CILi2EEENSA_ILi1EEESC_EEEEENS5_IJNSA_ILi128EEENSA_ILi256EEENSA_ILi64EEEEEENS_10bfloat16_tENS5_IJlSC_lEEESJ_SK_NS4_8TiledMMAINS4_8MMA_AtomIJNS4_26SM100_MMA_F16BF16_2x1SM_SSISJ_SJ_fLi128ELi256ELNS4_4UMMA5MajorE0ELSP_0ELNSO_7ScaleInE0ELSQ_0EEEEEENS4_6LayoutINS5_IJSC_SC_SC_EEENS5_IJNSA_ILi0EEESV_SV_EEEEENS5_IJNS4_10UnderscoreESY_SY_EEEEENS4_18SM100_TMA_2SM_LOADENS4_14ComposedLayoutINS4_7SwizzleILi3ELi4ELi3EEENS4_18smem_ptr_flag_bitsILi16EEENST_INS5_IJNSA_ILi8EEESH_EEENS5_IJSH_SC_EEEEEEEvNS4_8identityES11_S1B_vS1C_EENS_8epilogue10collective18CollectiveEpilogueINS1E_23Sm100TmaWarpSpecializedILi4ELi2ELi32ELb1ELb0EEEJNS5_IJSH_SG_SH_EEENS5_IJNST_ISH_SC_EENST_INS5_IJNSA_ILi32EEESB_EEENS5_IJSC_SF_EEEEEEEESJ_SK_SJ_SK_NS1E_6fusion15FusionCallbacksIS1I_NS1Q_13LinCombEltActINS1E_6thread4GELUESJ_fSJ_fLNS_15FloatRoundStyleE2EEES1J_S1P_JEEENS4_5SM1004TMEM4LOAD26SM100_TMEM_LOAD_32dp32b32xENS4_13SM90_TMA_LOADENS12_INS13_ILi2ELi4ELi3EEES16_NST_INS5_IJS17_S1L_EEENS5_IJS1L_SC_EEEEEEENS4_39AutoVectorizingCopyWithAssumedAlignmentILi128EEENS4_14SM90_TMA_STOREES27_S29_S29_EEEvvEEEEvNT_6ParamsE,@function
        .size           _ZN7cutlass13device_kernelINS_4gemm6kernel13GemmUniversalIN4cute5tupleIJiiiiEEENS1_10collective13CollectiveMmaINS1_35MainloopSm100TmaUmmaWarpSpecializedILi8ELi2ELi4ENS5_IJNS4_1CILi2EEENSA_ILi1EEESC_EEEEENS5_IJNSA_ILi128EEENSA_ILi256EEENSA_ILi64EEEEEENS_10bfloat16_tENS5_IJlSC_lEEESJ_SK_NS4_8TiledMMAINS4_8MMA_AtomIJNS4_26SM100_MMA_F16BF16_2x1SM_SSISJ_SJ_fLi128ELi256ELNS4_4UMMA5MajorE0ELSP_0ELNSO_7ScaleInE0ELSQ_0EEEEEENS4_6LayoutINS5_IJSC_SC_SC_EEENS5_IJNSA_ILi0EEESV_SV_EEEEENS5_IJNS4_10UnderscoreESY_SY_EEEEENS4_18SM100_TMA_2SM_LOADENS4_14ComposedLayoutINS4_7SwizzleILi3ELi4ELi3EEENS4_18smem_ptr_flag_bitsILi16EEENST_INS5_IJNSA_ILi8EEESH_EEENS5_IJSH_SC_EEEEEEEvNS4_8identityES11_S1B_vS1C_EENS_8epilogue10collective18CollectiveEpilogueINS1E_23Sm100TmaWarpSpecializedILi4ELi2ELi32ELb1ELb0EEEJNS5_IJSH_SG_SH_EEENS5_IJNST_ISH_SC_EENST_INS5_IJNSA_ILi32EEESB_EEENS5_IJSC_SF_EEEEEEEESJ_SK_SJ_SK_NS1E_6fusion15FusionCallbacksIS1I_NS1Q_13LinCombEltActINS1E_6thread4GELUESJ_fSJ_fLNS_15FloatRoundStyleE2EEES1J_S1P_JEEENS4_5SM1004TMEM4LOAD26SM100_TMEM_LOAD_32dp32b32xENS4_13SM90_TMA_LOADENS12_INS13_ILi2ELi4ELi3EEES16_NST_INS5_IJS17_S1L_EEENS5_IJS1L_SC_EEEEEEENS4_39AutoVectorizingCopyWithAssumedAlignmentILi128EEENS4_14SM90_TMA_STOREES27_S29_S29_EEEvvEEEEvNT_6ParamsE,(.L_x_194 - _ZN7cutlass13device_kernelINS_4gemm6kernel13GemmUniversalIN4cute5tupleIJiiiiEEENS1_10collective13CollectiveMmaINS1_35MainloopSm100TmaUmmaWarpSpecializedILi8ELi2ELi4ENS5_IJNS4_1CILi2EEENSA_ILi1EEESC_EEEEENS5_IJNSA_ILi128EEENSA_ILi256EEENSA_ILi64EEEEEENS_10bfloat16_tENS5_IJlSC_lEEESJ_SK_NS4_8TiledMMAINS4_8MMA_AtomIJNS4_26SM100_MMA_F16BF16_2x1SM_SSISJ_SJ_fLi128ELi256ELNS4_4UMMA5MajorE0ELSP_0ELNSO_7ScaleInE0ELSQ_0EEEEEENS4_6LayoutINS5_IJSC_SC_SC_EEENS5_IJNSA_ILi0EEESV_SV_EEEEENS5_IJNS4_10UnderscoreESY_SY_EEEEENS4_18SM100_TMA_2SM_LOADENS4_14ComposedLayoutINS4_7SwizzleILi3ELi4ELi3EEENS4_18smem_ptr_flag_bitsILi16EEENST_INS5_IJNSA_ILi8EEESH_EEENS5_IJSH_SC_EEEEEEEvNS4_8identityES11_S1B_vS1C_EENS_8epilogue10collective18CollectiveEpilogueINS1E_23Sm100TmaWarpSpecializedILi4ELi2ELi32ELb1ELb0EEEJNS5_IJSH_SG_SH_EEENS5_IJNST_ISH_SC_EENST_INS5_IJNSA_ILi32EEESB_EEENS5_IJSC_SF_EEEEEEEESJ_SK_SJ_SK_NS1E_6fusion15FusionCallbacksIS1I_NS1Q_13LinCombEltActINS1E_6thread4GELUESJ_fSJ_fLNS_15FloatRoundStyleE2EEES1J_S1P_JEEENS4_5SM1004TMEM4LOAD26SM100_TMEM_LOAD_32dp32b32xENS4_13SM90_TMA_LOADENS12_INS13_ILi2ELi4ELi3EEES16_NST_INS5_IJS17_S1L_EEENS5_IJS1L_SC_EEEEEEENS4_39AutoVectorizingCopyWithAssumedAlignmentILi128EEENS4_14SM90_TMA_STOREES27_S29_S29_EEEvvEEEEvNT_6ParamsE)
        .other          _ZN7cutlass13device_kernelINS_4gemm6kernel13GemmUniversalIN4cute5tupleIJiiiiEEENS1_10collective13CollectiveMmaINS1_35MainloopSm100TmaUmmaWarpSpecializedILi8ELi2ELi4ENS5_IJNS4_1CILi2EEENSA_ILi1EEESC_EEEEENS5_IJNSA_ILi128EEENSA_ILi256EEENSA_ILi64EEEEEENS_10bfloat16_tENS5_IJlSC_lEEESJ_SK_NS4_8TiledMMAINS4_8MMA_AtomIJNS4_26SM100_MMA_F16BF16_2x1SM_SSISJ_SJ_fLi128ELi256ELNS4_4UMMA5MajorE0ELSP_0ELNSO_7ScaleInE0ELSQ_0EEEEEENS4_6LayoutINS5_IJSC_SC_SC_EEENS5_IJNSA_ILi0EEESV_SV_EEEEENS5_IJNS4_10UnderscoreESY_SY_EEEEENS4_18SM100_TMA_2SM_LOADENS4_14ComposedLayoutINS4_7SwizzleILi3ELi4ELi3EEENS4_18smem_ptr_flag_bitsILi16EEENST_INS5_IJNSA_ILi8EEESH_EEENS5_IJSH_SC_EEEEEEEvNS4_8identityES11_S1B_vS1C_EENS_8epilogue10collective18CollectiveEpilogueINS1E_23Sm100TmaWarpSpecializedILi4ELi2ELi32ELb1ELb0EEEJNS5_IJSH_SG_SH_EEENS5_IJNST_ISH_SC_EENST_INS5_IJNSA_ILi32EEESB_EEENS5_IJSC_SF_EEEEEEEESJ_SK_SJ_SK_NS1E_6fusion15FusionCallbacksIS1I_NS1Q_13LinCombEltActINS1E_6thread4GELUESJ_fSJ_fLNS_15FloatRoundStyleE2EEES1J_S1P_JEEENS4_5SM1004TMEM4LOAD26SM100_TMEM_LOAD_32dp32b32xENS4_13SM90_TMA_LOADENS12_INS13_ILi2ELi4ELi3EEES16_NST_INS5_IJS17_S1L_EEENS5_IJS1L_SC_EEEEEEENS4_39AutoVectorizingCopyWithAssumedAlignmentILi128EEENS4_14SM90_TMA_STOREES27_S29_S29_EEEvvEEEEvNT_6ParamsE,@"STO_CUDA_ENTRY STV_DEFAULT"
_ZN7cutlass13device_kernelINS_4gemm6kernel13GemmUniversalIN4cute5tupleIJiiiiEEENS1_10collective13CollectiveMmaINS1_35MainloopSm100TmaUmmaWarpSpecializedILi8ELi2ELi4ENS5_IJNS4_1CILi2EEENSA_ILi1EEESC_EEEEENS5_IJNSA_ILi128EEENSA_ILi256EEENSA_ILi64EEEEEENS_10bfloat16_tENS5_IJlSC_lEEESJ_SK_NS4_8TiledMMAINS4_8MMA_AtomIJNS4_26SM100_MMA_F16BF16_2x1SM_SSISJ_SJ_fLi128ELi256ELNS4_4UMMA5MajorE0ELSP_0ELNSO_7ScaleInE0ELSQ_0EEEEEENS4_6LayoutINS5_IJSC_SC_SC_EEENS5_IJNSA_ILi0EEESV_SV_EEEEENS5_IJNS4_10UnderscoreESY_SY_EEEEENS4_18SM100_TMA_2SM_LOADENS4_14ComposedLayoutINS4_7SwizzleILi3ELi4ELi3EEENS4_18smem_ptr_flag_bitsILi16EEENST_INS5_IJNSA_ILi8EEESH_EEENS5_IJSH_SC_EEEEEEEvNS4_8identityES11_S1B_vS1C_EENS_8epilogue10collective18CollectiveEpilogueINS1E_23Sm100TmaWarpSpecializedILi4ELi2ELi32ELb1ELb0EEEJNS5_IJSH_SG_SH_EEENS5_IJNST_ISH_SC_EENST_INS5_IJNSA_ILi32EEESB_EEENS5_IJSC_SF_EEEEEEEESJ_SK_SJ_SK_NS1E_6fusion15FusionCallbacksIS1I_NS1Q_13LinCombEltActINS1E_6thread4GELUESJ_fSJ_fLNS_15FloatRoundStyleE2EEES1J_S1P_JEEENS4_5SM1004TMEM4LOAD26SM100_TMEM_LOAD_32dp32b32xENS4_13SM90_TMA_LOADENS12_INS13_ILi2ELi4ELi3EEES16_NST_INS5_IJS17_S1L_EEENS5_IJS1L_SC_EEEEEEENS4_39AutoVectorizingCopyWithAssumedAlignmentILi128EEENS4_14SM90_TMA_STOREES27_S29_S29_EEEvvEEEEvNT_6ParamsE:
[----:B------:R-:W1:Y:S01]  /*0000*/  LDC R1, c[0x0][0x37c] ;  /* 0x0000df00ff017b82 */ /* 0x000e620000000800 */
[----:B------:R-:W2:Y:S01]  /*0010*/  S2R R131, SR_TID.X ;  /* 0x0000000000837919 */ /* 0x000ea20000002100 */
[----:B------:R-:W3:Y:S06]  /*0020*/  LDCU.64 UR8, c[0x0][0x890] ;  /* 0x00011200ff0877ac */ /* 0x000eec0008000a00 */
[----:B------:R-:W4:Y:S01]  /*0030*/  S2UR UR37, SR_CgaCtaId ;  /* 0x00000000002579c3 */ /* 0x000f220000008800 */
[----:B------:R-:W-:Y:S02]  /*0040*/  PRMT R110, RZ, 0x7610, R110 ;  /* 0x00007610ff6e7816 */ /* 0x000fe4000000006e */
[----:B------:R-:W-:Y:S01]  /*0050*/  ELECT P0, URZ, PT ;  /* 0x0000000000ff782f */ /* 0x000fe20003800000 */
[----:B------:R-:W1:Y:S01]  /*0060*/  LDCU.64 UR38, c[0x0][0x358] ;  /* 0x00006b00ff2677ac */ /* 0x000e620008000a00 */
[----:B---3--:R-:W-:-:S04]  /*0070*/  UISETP.NE.U32.AND UP2, UPT, UR8, URZ, UPT ;  /* 0x000000ff0800728c */ /* 0x008fc8000bf45070 */
[----:B------:R-:W-:Y:S02]  /*0080*/  UISETP.NE.AND.EX UP2, UPT, UR9, URZ, UPT, UP2 ;  /* 0x000000ff0900728c */ /* 0x000fe4000bf45320 */
[----:B----4-:R-:W-:Y:S02]  /*0090*/  ULOP3.LUT UR5, UR37, 0x1, URZ, 0xc0, !UPT ;  /* 0x0000000125057892 */ /* 0x010fe4000f8ec0ff */
[----:B------:R-:W-:Y:S01]  /*00a0*/  ULOP3.LUT UR4, UR37, 0x1, URZ, 0x3c, !UPT ;  /* 0x0000000125047892 */ /* 0x000fe2000f8e3cff */
[----:B--2---:R-:W-:-:S05]  /*00b0*/  SHF.R.U32.HI R134, RZ, 0x5, R131 ;  /* 0x00000005ff867819 */ /* 0x004fca0000011683 */
[----:B------:R-:W2:Y:S02]  /*00c0*/  SHFL.IDX PT, R0, R134, RZ, 0x1f ;  /* 0x00001fff86007589 */ /* 0x000ea400000e0000 */
[----:B--2---:R-:W-:Y:S01]  /*00d0*/  R2UR UR10, R0 ;  /* 0x00000000000a72ca */ /* 0x004fe200000e0000 */
[----:B-1----:R-:W-:Y:S05]  /*00e0*/  BRA.U UP2, `(.L_x_0) ;  /* 0x00000001022c7547 */ /* 0x002fea000b800000 */
[----:B------:R-:W1:Y:S02]  /*00f0*/  LDCU.64 UR6, c[0x0][0x888] ;  /* 0x00011100ff0677ac */ /* 0x000e640008000a00 */
[----:B-1----:R-:W-:-:S04]  /*0100*/  UISETP.NE.U32.AND UP0, UPT, UR6, URZ, UPT ;  /* 0x000000ff0600728c */ /* 0x002fc8000bf05070 */
[----:B------:R-:W-:-:S09]  /*0110*/  UISETP.NE.AND.EX UP0, UPT, UR7, URZ, UPT, UP0 ;  /* 0x000000ff0700728c */ /* 0x000fd2000bf05300 */
[----:B------:R-:W-:Y:S05]  /*0120*/  BRA.U !UP0, `(.L_x_1) ;  /* 0x0000000108107547 */ /* 0x000fea000b800000 */
[----:B------:R-:W1:Y:S02]  /*0130*/  LDC.64 R2, c[0x0][0x888] ;  /* 0x00022200ff027b82 */ /* 0x000e640000000a00 */
[----:B-1----:R1:W5:Y:S01]  /*0140*/  LDG.E R83, desc[UR38][R2.64] ;  /* 0x0000002602537981 */ /* 0x002362000c1e1900 */
[----:B------:R-:W-:Y:S01]  /*0150*/  HFMA2 R110, -RZ, RZ, 0, 5.9604644775390625e-08 ;  /* 0x00000001ff6e7431 */ /* 0x000fe200000001ff */
[----:B------:R-:W-:Y:S05]  /*0160*/  BRA `(.L_x_0) ;  /* 0x00000000000c7947 */ /* 0x000fea0003800000 */
.L_x_1:
[----:B------:R-:W1:Y:S01]  /*0170*/  LDCU UR6, c[0x0][0x880] ;  /* 0x00011000ff0677ac */ /* 0x000e620008000800 */
[----:B------:R-:W-:Y:S01]  /*0180*/  HFMA2 R110, -RZ, RZ, 0, 5.9604644775390625e-08 ;  /* 0x00000001ff6e7431 */ /* 0x000fe200000001ff */
[----:B-1----:R-:W-:-:S07]  /*0190*/  MOV R83, UR6 ;  /* 0x0000000600537c02 */ /* 0x002fce0008000f00 */
.L_x_0:
[----:B------:R-:W2:Y:S02]  /*01a0*/  LDCU.64 UR6, c[0x0][0x8b0] ;  /* 0x00011600ff0677ac */ /* 0x000ea40008000a00 */
[----:B--2---:R-:W-:-:S04]  /*01b0*/  UISETP.NE.U32.AND UP0, UPT, UR6, URZ, UPT ;  /* 0x000000ff0600728c */ /* 0x004fc8000bf05070 */
[----:B------:R-:W-:-:S09]  /*01c0*/  UISETP.NE.AND.EX UP0, UPT, UR7, URZ, UPT, UP0 ;  /* 0x000000ff0700728c */ /* 0x000fd2000bf05300 */
[----:B------:R-:W-:Y:S05]  /*01d0*/  BRA.U UP0, `(.L_x_2) ;  /* 0x0000000100247547 */ /* 0x000fea000b800000 */
[----:B------:R-:W2:Y:S02]  /*01e0*/  LDCU.64 UR6, c[0x0][0x8a8] ;  /* 0x00011500ff0677ac */ /* 0x000ea40008000a00 */
[----:B--2---:R-:W-:-:S04]  /*01f0*/  UISETP.NE.U32.AND UP0, UPT, UR6, URZ, UPT ;  /* 0x000000ff0600728c */ /* 0x004fc8000bf05070 */
[----:B------:R-:W-:-:S09]  /*0200*/  UISETP.NE.AND.EX UP0, UPT, UR7, URZ, UPT, UP0 ;  /* 0x000000ff0700728c */ /* 0x000fd2000bf05300 */
[----:B------:R-:W-:Y:S05]  /*0210*/  BRA.U !UP0, `(.L_x_3) ;  /* 0x00000001080c7547 */ /* 0x000fea000b800000 */
[----:B-1----:R-:W1:Y:S02]  /*0220*/  LDC.64 R2, c[0x0][0x8a8] ;  /* 0x00022a00ff027b82 */ /* 0x002e640000000a00 */
[----:B-1----:R2:W5:Y:S01]  /*0230*/  LDG.E R69, desc[UR38][R2.64] ;  /* 0x0000002602457981 */ /* 0x002562000c1e1900 */
[----:B------:R-:W-:Y:S05]  /*0240*/  BRA `(.L_x_2) ;  /* 0x0000000000087947 */ /* 0x000fea0003800000 */
.L_x_3:
[----:B------:R-:W2:Y:S02]  /*0250*/  LDCU UR6, c[0x0][0x8a0] ;  /* 0x00011400ff0677ac */ /* 0x000ea40008000800 */
[----:B--2---:R-:W-:Y:S02]  /*0260*/  MOV R69, UR6 ;  /* 0x0000000600457c02 */ /* 0x004fe40008000f00 */
.L_x_2:
[----:B------:R-:W-:Y:S01]  /*0270*/  IMAD.U32 R0, RZ, RZ, UR10 ;  /* 0x0000000aff007e24 */ /* 0x000fe2000f8e00ff */
[----:B------:R-:W-:Y:S04]  /*0280*/  BSSY.RECONVERGENT B0, `(.L_x_4) ;  /* 0x000000c000007945 */ /* 0x000fe80003800200 */
[C---:B------:R-:W-:Y:S02]  /*0290*/  ISETP.NE.OR P2, PT, R0.reuse, 0x1, !P0 ;  /* 0x000000010000780c */ /* 0x040fe40004745670 */
[----:B------:R-:W-:-:S11]  /*02a0*/  ISETP.NE.OR P1, PT, R0, 0x3, !P0 ;  /* 0x000000030000780c */ /* 0x000fd60004725670 */
[----:B------:R-:W-:Y:S05]  /*02b0*/  @P2 BRA `(.L_x_5) ;  /* 0x0000000000202947 */ /* 0x000fea0003800000 */
[----:B------:R-:W3:Y:S02]  /*02c0*/  LDCU.64 UR6, c[0x0][0x348] ;  /* 0x00006900ff0677ac */ /* 0x000ee40008000a00 */
[----:B---3--:R-:W-:Y:S02]  /*02d0*/  UIADD3 UR12, UP1, UPT, UR6, 0x80, URZ ;  /* 0x00000080060c7890 */ /* 0x008fe4000ff3e0ff */
[----:B------:R-:W-:Y:S02]  /*02e0*/  UIADD3 UR6, UP0, UPT, UR6, 0x180, URZ ;  /* 0x0000018006067890 */ /* 0x000fe4000ff1e0ff */
[----:B------:R-:W-:Y:S02]  /*02f0*/  UIADD3.X UR13, UPT, UPT, URZ, UR7, URZ, UP1, !UPT ;  /* 0x00000007ff0d7290 */ /* 0x000fe40008ffe4ff */
[----:B------:R-:W-:-:S07]  /*0300*/  UIADD3.X UR7, UPT, UPT, URZ, UR7, URZ, UP0, !UPT ;  /* 0x00000007ff077290 */ /* 0x000fce00087fe4ff */
[----:B------:R3:W-:Y:S02]  /*0310*/  UTMACCTL.PF [UR12] ;  /* 0x000000000c0079b9 */ /* 0x0007e40008040000 */
[----:B------:R3:W-:Y:S02]  /*0320*/  UTMACCTL.PF [UR6] ;  /* 0x00000000060079b9 */ /* 0x0007e40008040000 */
[----:B---3--:R-:W-:Y:S01]  /*0330*/  NOP ;  /* 0x0000000000007918 */ /* 0x008fe20000000000 */
.L_x_5:
[----:B------:R-:W-:Y:S05]  /*0340*/  BSYNC.RECONVERGENT B0 ;  /* 0x0000000000007941 */ /* 0x000fea0003800200 */
.L_x_4:
[----:B------:R-:W-:Y:S04]  /*0350*/  BSSY.RECONVERGENT B0, `(.L_x_6) ;  /* 0x000000a000007945 */ /* 0x000fe80003800200 */
        /* <DEDUP_REMOVED lines=9> */
.L_x_7:
[----:B------:R-:W-:Y:S05]  /*03f0*/  BSYNC.RECONVERGENT B0 ;  /* 0x0000000000007941 */ /* 0x000fea0003800200 */
.L_x_6:
[----:B------:R-:W3:Y:S01]  /*0400*/  LDCU.64 UR6, c[0x0][0x888] ;  /* 0x00011100ff0677ac */ /* 0x000ee20008000a00 */
[----:B------:R-:W-:Y:S02]  /*0410*/  UISETP.EQ.U32.AND UP1, UPT, UR8, URZ, UPT ;  /* 0x000000ff0800728c */ /* 0x000fe4000bf22070 */
[----:B------:R-:W-:Y:S02]  /*0420*/  UPLOP3.LUT UP5, UPT, UPT, UPT, UPT, 0x40, 0x4 ;  /* 0x000000000004789c */ /* 0x000fe40003fae870 */
[----:B---3--:R-:W-:-:S04]  /*0430*/  UISETP.NE.U32.AND UP0, UPT, UR6, URZ, UPT ;  /* 0x000000ff0600728c */ /* 0x008fc8000bf05070 */
[----:B------:R-:W-:-:S04]  /*0440*/  UISETP.NE.AND.EX UP0, UPT, UR7, URZ, UPT, UP0 ;  /* 0x000000ff0700728c */ /* 0x000fc8000bf05300 */
[----:B------:R-:W-:-:S04]  /*0450*/  UISETP.EQ.OR.EX UP3, UPT, UR9, URZ, !UP0, UP1 ;  /* 0x000000ff0900728c */ /* 0x000fc8000c762710 */
[----:B------:R-:W-:-:S05]  /*0460*/  UP2UR UR45, UPR, URZ, 0x8 ;  /* 0x00000008ff2d7883 */ /* 0x000fca0008000000 */
[----:B------:R-:W-:Y:S07]  /*0470*/  BRA.U !UP3, `(.L_x_8) ;  /* 0x000000010b147547 */ /* 0x000fee000b800000 */
[----:B------:R-:W-:Y:S01]  /*0480*/  PLOP3.LUT P2, PT, PT, PT, UP2, 0x80, 0x8 ;  /* 0x000000000008781c */ /* 0x000fe20003f4f028 */
[----:B------:R-:W-:-:S12]  /*0490*/  UPLOP3.LUT UP5, UPT, UPT, UPT, UP0, 0x40, 0x4 ;  /* 0x000000000004789c */ /* 0x000fd80003fae800 */
[----:B-----5:R-:W-:-:S13]  /*04a0*/  @!P2 FSETP.EQ.AND P1, PT, R83, RZ, PT ;  /* 0x000000ff5300a20b */ /* 0x020fda0003f22000 */
[----:B------:R-:W-:Y:S01]  /*04b0*/  @!P2 VOTEU.ANY UP1, P1 ;  /* 0x0000000000ffa886 */ /* 0x000fe20000820100 */
[----:B------:R-:W-:-:S11]  /*04c0*/  @!UP2 UPLOP3.LUT UP5, UPT, UPT, UPT, UP1, 0x80, 0x8 ;  /* 0x000000000008a89c */ /* 0x000fd60003faf010 */
.L_x_8:
[----:B------:R-:W3:Y:S01]  /*04d0*/  SHFL.IDX PT, R0, R134, RZ, 0x1f ;  /* 0x00001fff86007589 */ /* 0x000ee200000e0000 */
[----:B------:R-:W-:-:S04]  /*04e0*/  UISETP.NE.AND UP1, UPT, UR10, 0x2, UPT ;  /* 0x000000020a00788c */ /* 0x000fc8000bf25270 */
[----:B------:R-:W-:Y:S02]  /*04f0*/  UISETP.EQ.AND UP2, UPT, UR5, URZ, !UP1 ;  /* 0x000000ff0500728c */ /* 0x000fe4000cf42270 */
[----:B------:R-:W-:-:S04]  /*0500*/  USEL UR6, URZ, 0x1, UP1 ;  /* 0x00000001ff067887 */ /* 0x000fc80008800000 */
[----:B------:R-:W-:Y:S02]  /*0510*/  PLOP3.LUT P5, PT, P0, PT, UP2, 0x80, 0x8 ;  /* 0x000000000008781c */ /* 0x000fe400007af028 */
[----:B---3--:R-:W-:-:S13]  /*0520*/  ISETP.NE.AND P1, PT, R0, RZ, PT ;  /* 0x000000ff0000720c */ /* 0x008fda0003f25270 */
[----:B------:R-:W-:Y:S05]  /*0530*/  @P1 BRA `(.L_x_9) ;  /* 0x0000000000641947 */ /* 0x000fea0003800000 */
[----:B------:R-:W-:Y:S01]  /*0540*/  UMOV UR8, 0x400 ;  /* 0x0000040000087882 */ /* 0x000fe20000000000 */
[----:B------:R-:W-:Y:S01]  /*0550*/  UMOV UR7, 0x1 ;  /* 0x0000000100077882 */ /* 0x000fe20000000000 */
[----:B------:R-:W-:Y:S02]  /*0560*/  ULEA UR8, UR37, UR8, 0x18 ;  /* 0x0000000825087291 */ /* 0x000fe4000f8ec0ff */
[----:B------:R-:W-:-:S04]  /*0570*/  UIADD3 UR12, UPT, UPT, -UR7, 0x100000, URZ ;  /* 0x00100000070c7890 */ /* 0x000fc8000fffe1ff */
[----:B------:R-:W-:Y:S02]  /*0580*/  USHF.L.U32 UR13, UR12, 0xb, URZ ;  /* 0x0000000b0c0d7899 */ /* 0x000fe400080006ff */
[----:B------:R-:W-:Y:S01]  /*0590*/  USHF.L.U32 UR12, UR12, 0x1, URZ ;  /* 0x000000010c0c7899 */ /* 0x000fe200080006ff */
[----:B------:R-:W-:Y:S01]  /*05a0*/  ELECT P1, URZ, PT ;  /* 0x0000000000ff782f */ /* 0x000fe20003820000 */
[----:B------:R-:W3:Y:S10]  /*05b0*/  FENCE.VIEW.ASYNC.S ;  /* 0x00000000000073c6 */ /* 0x000ef40000000000 */
[----:B---3--:R3:W4:Y:S01]  /*05c0*/  SYNCS.EXCH.64 URZ, [UR8], UR12 ;  /* 0x0000000c08ff75b2 */ /* 0x0087220008000100 */
[----:B------:R3:W1:Y:S01]  /*05d0*/  SYNCS.EXCH.64 URZ, [UR8+0x40], UR12 ;  /* 0x0000400c08ff75b2 */ /* 0x0006620008000100 */
        /* <DEDUP_REMOVED lines=13> */
[----:B------:R3:W1:Y:S02]  /*06b0*/  SYNCS.EXCH.64 URZ, [UR8+0x78], UR12 ;  /* 0x0000780c08ff75b2 */ /* 0x0006640008000100 */
[----:B---3--:R-:W-:Y:S01]  /*06c0*/  NOP ;  /* 0x0000000000007918 */ /* 0x008fe20000000000 */
.L_x_9:
[----:B------:R-:W3:Y:S01]  /*06d0*/  SHFL.IDX PT, R0, R134, RZ, 0x1f ;  /* 0x00001fff86007589 */ /* 0x000ee200000e0000 */
[----:B------:R-:W-:Y:S01]  /*06e0*/  NOP ;  /* 0x0000000000007918 */ /* 0x000fe20000000000 */
[----:B---3--:R-:W-:-:S13]  /*06f0*/  ISETP.NE.AND P1, PT, R0, 0x1, PT ;  /* 0x000000010000780c */ /* 0x008fda0003f25270 */
[----:B------:R-:W-:Y:S05]  /*0700*/  @P1 BRA `(.L_x_10) ;  /* 0x0000000000541947 */ /* 0x000fea0003800000 */
[----:B------:R-:W-:Y:S01]  /*0710*/  UMOV UR9, 0x400 ;  /* 0x0000040000097882 */ /* 0x000fe20000000000 */
[----:B------:R-:W-:Y:S01]  /*0720*/  UMOV UR8, 0x20 ;  /* 0x0000002000087882 */ /* 0x000fe20000000000 */
[----:B------:R-:W-:Y:S01]  /*0730*/  UMOV UR7, 0x80 ;  /* 0x0000008000077882 */ /* 0x000fe20000000000 */
[----:B------:R-:W-:Y:S02]  /*0740*/  ULEA UR9, UR37, UR9, 0x18 ;  /* 0x0000000925097291 */ /* 0x000fe4000f8ec0ff */
[----:B------:R-:W-:-:S04]  /*0750*/  UIADD3 UR12, UPT, UPT, -UR8, 0x100000, URZ ;  /* 0x00100000080c7890 */ /* 0x000fc8000fffe1ff */
[----:B------:R-:W-:Y:S02]  /*0760*/  USHF.L.U32 UR13, UR12, 0xb, URZ ;  /* 0x0000000b0c0d7899 */ /* 0x000fe400080006ff */
[----:B------:R-:W-:Y:S02]  /*0770*/  USHF.L.U32 UR12, UR12, 0x1, URZ ;  /* 0x000000010c0c7899 */ /* 0x000fe400080006ff */
[----:B------:R-:W-:-:S04]  /*0780*/  UIADD3 UR14, UPT, UPT, -UR7, 0x100000, URZ ;  /* 0x00100000070e7890 */ /* 0x000fc8000fffe1ff */
[----:B------:R-:W-:Y:S02]  /*0790*/  USHF.L.U32 UR15, UR14, 0xb, URZ ;  /* 0x0000000b0e0f7899 */ /* 0x000fe400080006ff */
[----:B------:R-:W-:Y:S01]  /*07a0*/  USHF.L.U32 UR14, UR14, 0x1, URZ ;  /* 0x000000010e0e7899 */ /* 0x000fe200080006ff */
[----:B------:R-:W-:Y:S01]  /*07b0*/  ELECT P1, URZ, PT ;  /* 0x0000000000ff782f */ /* 0x000fe20003820000 */
[----:B------:R-:W3:Y:S02]  /*07c0*/  FENCE.VIEW.ASYNC.S ;  /* 0x00000000000073c6 */ /* 0x000ee40000000000 */
[----:B---3--:R3:W1:Y:S08]  /*07d0*/  SYNCS.EXCH.64 URZ, [UR9+0x80], UR12 ;  /* 0x0000800c09ff75b2 */ /* 0x0086700008000100 */
[----:B------:R3:W1:Y:S01]  /*07e0*/  SYNCS.EXCH.64 URZ, [UR9+0xa0], UR14 ;  /* 0x0000a00e09ff75b2 */ /* 0x0006620008000100 */
[----:B------:R3:W1:Y:S01]  /*07f0*/  SYNCS.EXCH.64 URZ, [UR9+0x88], UR12 ;  /* 0x0000880c09ff75b2 */ /* 0x0006620008000100 */
[----:B------:R3:W1:Y:S01]  /*0800*/  SYNCS.EXCH.64 URZ, [UR9+0xa8], UR14 ;  /* 0x0000a80e09ff75b2 */ /* 0x0006620008000100 */
[----:B------:R3:W1:Y:S01]  /*0810*/  SYNCS.EXCH.64 URZ, [UR9+0x90], UR12 ;  /* 0x0000900c09ff75b2 */ /* 0x0006620008000100 */
[----:B------:R3:W1:Y:S01]  /*0820*/  SYNCS.EXCH.64 URZ, [UR9+0xb0], UR14 ;  /* 0x0000b00e09ff75b2 */ /* 0x0006620008000100 */
[----:B------:R3:W1:Y:S01]  /*0830*/  SYNCS.EXCH.64 URZ, [UR9+0x98], UR12 ;  /* 0x0000980c09ff75b2 */ /* 0x0006620008000100 */
[----:B------:R3:W1:Y:S01]  /*0840*/  SYNCS.EXCH.64 URZ, [UR9+0xb8], UR14 ;  /* 0x0000b80e09ff75b2 */ /* 0x0006620008000100 */
[----:B------:R-:W-:Y:S01]  /*0850*/  NOP ;  /* 0x0000000000007918 */ /* 0x000fe20000000000 */
.L_x_10:
[----:B------:R-:W2:Y:S01]  /*0860*/  SHFL.IDX PT, R0, R134, RZ, 0x1f ;  /* 0x00001fff86007589 */ /* 0x000ea200000e0000 */
[----:B------:R-:W-:Y:S01]  /*0870*/  NOP ;  /* 0x0000000000007918 */ /* 0x000fe20000000000 */
[----:B--2---:R-:W-:-:S13]  /*0880*/  ISETP.NE.AND P1, PT, R0, 0x3, PT ;  /* 0x000000030000780c */ /* 0x004fda0003f25270 */
[----:B------:R-:W-:Y:S05]  /*0890*/  @P1 BRA `(.L_x_11) ;  /* 0x00000000002c1947 */ /* 0x000fea0003800000 */
[----:B------:R-:W-:Y:S01]  /*08a0*/  UMOV UR8, 0x400 ;  /* 0x0000040000087882 */ /* 0x000fe20000000000 */
[----:B------:R-:W-:Y:S01]  /*08b0*/  UMOV UR7, 0x20 ;  /* 0x0000002000077882 */ /* 0x000fe20000000000 */
[----:B------:R-:W-:Y:S02]  /*08c0*/  ULEA UR8, UR37, UR8, 0x18 ;  /* 0x0000000825087291 */ /* 0x000fe4000f8ec0ff */
[----:B---3--:R-:W-:-:S04]  /*08d0*/  UIADD3 UR12, UPT, UPT, -UR7, 0x100000, URZ ;  /* 0x00100000070c7890 */ /* 0x008fc8000fffe1ff */
[----:B------:R-:W-:Y:S02]  /*08e0*/  USHF.L.U32 UR13, UR12, 0xb, URZ ;  /* 0x0000000b0c0d7899 */ /* 0x000fe400080006ff */
[----:B------:R-:W-:Y:S01]  /*08f0*/  USHF.L.U32 UR12, UR12, 0x1, URZ ;  /* 0x000000010c0c7899 */ /* 0x000fe200080006ff */
[----:B------:R-:W-:Y:S01]  /*0900*/  ELECT P1, URZ, PT ;  /* 0x0000000000ff782f */ /* 0x000fe20003820000 */
[----:B------:R-:W2:Y:S10]  /*0910*/  FENCE.VIEW.ASYNC.S ;  /* 0x00000000000073c6 */ /* 0x000eb40000000000 */
[----:B--2---:R2:W3:Y:S01]  /*0920*/  SYNCS.EXCH.64 URZ, [UR8+0xc0], UR12 ;  /* 0x0000c00c08ff75b2 */ /* 0x0044e20008000100 */
[----:B------:R2:W1:Y:S01]  /*0930*/  SYNCS.EXCH.64 URZ, [UR8+0xc8], UR12 ;  /* 0x0000c80c08ff75b2 */ /* 0x0004620008000100 */
[----:B------:R-:W-:Y:S01]  /*0940*/  NOP ;  /* 0x0000000000007918 */ /* 0x000fe20000000000 */
.L_x_11:
[----:B------:R-:W4:Y:S01]  /*0950*/  SHFL.IDX PT, R0, R134, RZ, 0x1f ;  /* 0x00001fff86007589 */ /* 0x000f2200000e0000 */
[----:B------:R-:W-:Y:S01]  /*0960*/  NOP ;  /* 0x0000000000007918 */ /* 0x000fe20000000000 */
[----:B----4-:R-:W-:-:S13]  /*0970*/  ISETP.NE.AND P1, PT, R0, 0x4, PT ;  /* 0x000000040000780c */ /* 0x010fda0003f25270 */
[----:B------:R-:W-:Y:S05]  /*0980*/  @P1 BRA `(.L_x_12) ;  /* 0x0000000000481947 */ /* 0x000fea0003800000 */
[----:B---3--:R-:W-:Y:S01]  /*0990*/  UMOV UR9, 0x1a0 ;  /* 0x000001a000097882 */ /* 0x008fe20000000000 */
[----:B--2---:R-:W-:Y:S01]  /*09a0*/  UMOV UR8, 0x400 ;  /* 0x0000040000087882 */ /* 0x004fe20000000000 */
[----:B------:R-:W-:Y:S01]  /*09b0*/  USEL UR9, UR9, 0x1e0, UP5 ;  /* 0x000001e009097887 */ /* 0x000fe2000a800000 */
        /* <DEDUP_REMOVED lines=9> */
[----:B------:R-:W2:Y:S02]  /*0a50*/  FENCE.VIEW.ASYNC.S ;  /* 0x00000000000073c6 */ /* 0x000ea40000000000 */
[----:B--2---:R4:W2:Y:S08]  /*0a60*/  SYNCS.EXCH.64 URZ, [UR8+0xd0], UR12 ;  /* 0x0000d00c08ff75b2 */ /* 0x0048b00008000100 */
[----:B------:R4:W3:Y:S01]  /*0a70*/  SYNCS.EXCH.64 URZ, [UR8+0xe0], UR14 ;  /* 0x0000e00e08ff75b2 */ /* 0x0008e20008000100 */
[----:B------:R4:W1:Y:S01]  /*0a80*/  SYNCS.EXCH.64 URZ, [UR8+0xd8], UR12 ;  /* 0x0000d80c08ff75b2 */ /* 0x0008620008000100 */
[----:B------:R4:W1:Y:S02]  /*0a90*/  SYNCS.EXCH.64 URZ, [UR8+0xe8], UR14 ;  /* 0x0000e80e08ff75b2 */ /* 0x0008640008000100 */
[----:B----4-:R-:W-:Y:S01]  /*0aa0*/  NOP ;  /* 0x0000000000007918 */ /* 0x010fe20000000000 */
.L_x_12:
[----:B------:R-:W4:Y:S01]  /*0ab0*/  SHFL.IDX PT, R0, R134, RZ, 0x1f ;  /* 0x00001fff86007589 */ /* 0x000f2200000e0000 */
[----:B------:R-:W-:Y:S01]  /*0ac0*/  NOP ;  /* 0x0000000000007918 */ /* 0x000fe20000000000 */
[----:B----4-:R-:W-:-:S13]  /*0ad0*/  ISETP.NE.AND P1, PT, R0, 0x5, PT ;  /* 0x000000050000780c */ /* 0x010fda0003f25270 */
[----:B------:R-:W-:Y:S05]  /*0ae0*/  @P1 BRA `(.L_x_13) ;  /* 0x0000000000541947 */ /* 0x000fea0003800000 */
[----:B---3--:R-:W-:Y:S01]  /*0af0*/  UMOV UR9, 0x400 ;  /* 0x0000040000097882 */ /* 0x008fe20000000000 */
[----:B--2---:R-:W-:Y:S01]  /*0b00*/  UMOV UR8, 0x1 ;  /* 0x0000000100087882 */ /* 0x004fe20000000000 */
        /* <DEDUP_REMOVED lines=13> */
[----:B------:R4:W1:Y:S01]  /*0be0*/  SYNCS.EXCH.64 URZ, [UR9+0x118], UR14 ;  /* 0x0001180e09ff75b2 */ /* 0x0008620008000100 */
[----:B------:R4:W1:Y:S01]  /*0bf0*/  SYNCS.EXCH.64 URZ, [UR9+0x100], UR12 ;  /* 0x0001000c09ff75b2 */ /* 0x0008620008000100 */
[----:B------:R4:W1:Y:S01]  /*0c00*/  SYNCS.EXCH.64 URZ, [UR9+0x120], UR14 ;  /* 0x0001200e09ff75b2 */ /* 0x0008620008000100 */
[----:B------:R4:W1:Y:S01]  /*0c10*/  SYNCS.EXCH.64 URZ, [UR9+0x108], UR12 ;  /* 0x0001080c09ff75b2 */ /* 0x0008620008000100 */
[----:B------:R4:W1:Y:S02]  /*0c20*/  SYNCS.EXCH.64 URZ, [UR9+0x128], UR14 ;  /* 0x0001280e09ff75b2 */ /* 0x0008640008000100 */
[----:B----4-:R-:W-:Y:S01]  /*0c30*/  NOP ;  /* 0x0000000000007918 */ /* 0x010fe20000000000 */
.L_x_13:
[----:B------:R-:W4:Y:S01]  /*0c40*/  SHFL.IDX PT, R0, R134, RZ, 0x1f ;  /* 0x00001fff86007589 */ /* 0x000f2200000e0000 */
[----:B------:R-:W-:Y:S01]  /*0c50*/  ISETP.NE.OR P0, PT, RZ, UR10, !P0 ;  /* 0x0000000aff007c0c */ /* 0x000fe2000c705670 */
[----:B------:R-:W-:Y:S01]  /*0c60*/  NOP ;  /* 0x0000000000007918 */ /* 0x000fe20000000000 */
[----:B----4-:R-:W-:-:S13]  /*0c70*/  ISETP.NE.AND P1, PT, R0, 0x3, PT ;  /* 0x000000030000780c */ /* 0x010fda0003f25270 */
[----:B------:R-:W-:Y:S05]  /*0c80*/  @P1 BRA `(.L_x_14) ;  /* 0x0000000000341947 */ /* 0x000fea0003800000 */
[----:B--2---:R-:W-:Y:S01]  /*0c90*/  UMOV UR8, 0x400 ;  /* 0x0000040000087882 */ /* 0x004fe20000000000 */
[----:B------:R-:W-:Y:S01]  /*0ca0*/  UMOV UR7, 0x20 ;  /* 0x0000002000077882 */ /* 0x000fe20000000000 */
[----:B------:R-:W-:Y:S02]  /*0cb0*/  ULEA UR8, UR37, UR8, 0x18 ;  /* 0x0000000825087291 */ /* 0x000fe4000f8ec0ff */
[----:B---3--:R-:W-:-:S04]  /*0cc0*/  UIADD3 UR12, UPT, UPT, -UR7, 0x100000, URZ ;  /* 0x00100000070c7890 */ /* 0x008fc8000fffe1ff */
[----:B------:R-:W-:Y:S02]  /*0cd0*/  USHF.L.U32 UR13, UR12, 0xb, URZ ;  /* 0x0000000b0c0d7899 */ /* 0x000fe400080006ff */
[----:B------:R-:W-:Y:S01]  /*0ce0*/  USHF.L.U32 UR12, UR12, 0x1, URZ ;  /* 0x000000010c0c7899 */ /* 0x000fe200080006ff */
[----:B------:R-:W-:Y:S01]  /*0cf0*/  ELECT P1, URZ, PT ;  /* 0x0000000000ff782f */ /* 0x000fe20003820000 */
[----:B------:R-:W2:Y:S10]  /*0d00*/  FENCE.VIEW.ASYNC.S ;  /* 0x00000000000073c6 */ /* 0x000eb40000000000 */
[----:B--2---:R4:W2:Y:S01]  /*0d10*/  SYNCS.EXCH.64 URZ, [UR8+0x130], UR12 ;  /* 0x0001300c08ff75b2 */ /* 0x0048a20008000100 */
[----:B------:R4:W3:Y:S01]  /*0d20*/  SYNCS.EXCH.64 URZ, [UR8+0x140], UR12 ;  /* 0x0001400c08ff75b2 */ /* 0x0008e20008000100 */
[----:B------:R4:W1:Y:S01]  /*0d30*/  SYNCS.EXCH.64 URZ, [UR8+0x138], UR12 ;  /* 0x0001380c08ff75b2 */ /* 0x0008620008000100 */
[----:B------:R4:W1:Y:S02]  /*0d40*/  SYNCS.EXCH.64 URZ, [UR8+0x148], UR12 ;  /* 0x0001480c08ff75b2 */ /* 0x0008640008000100 */
[----:B----4-:R-:W-:Y:S01]  /*0d50*/  NOP ;  /* 0x0000000000007918 */ /* 0x010fe20000000000 */
.L_x_14:
[----:B------:R-:W-:Y:S01]  /*0d60*/  VOTEU.ALL UP1, P0 ;  /* 0x0000000000ff7886 */ /* 0x000fe20000020000 */
[----:B--2---:R-:W2:Y:S01]  /*0d70*/  LDCU UR8, c[0x0][0x36c] ;  /* 0x00006d80ff0877ac */ /* 0x004ea20008000800 */
[----:B------:R-:W-:Y:S01]  /*0d80*/  NOP ;  /* 0x0000000000007918 */ /* 0x000fe20000000000 */
[----:B------:R-:W-:Y:S01]  /*0d90*/  LOP3.LUT R10, R131, 0x1f, RZ, 0xc0, !PT ;  /* 0x0000001f830a7812 */ /* 0x000fe200078ec0ff */
[----:B---3--:R-:W-:Y:S01]  /*0da0*/  UMOV UR12, 0x20 ;  /* 0x00000020000c7882 */ /* 0x008fe20000000000 */
[----:B------:R-:W-:Y:S01]  /*0db0*/  @!UP1 UMOV UR7, 0x400 ;  /* 0x0000040000079882 */ /* 0x000fe20000000000 */
[----:B------:R-:W-:-:S04]  /*0dc0*/  @!UP1 UIADD3 UR12, UPT, UPT, -UR12, 0x100000, URZ ;  /* 0x001000000c0c9890 */ /* 0x000fc8000fffe1ff */
[----:B------:R-:W-:Y:S02]  /*0dd0*/  @!UP1 USHF.L.U32 UR13, UR12, 0xb, URZ ;  /* 0x0000000b0c0d9899 */ /* 0x000fe400080006ff */
[----:B------:R-:W-:Y:S02]  /*0de0*/  @!UP1 USHF.L.U32 UR12, UR12, 0x1, URZ ;  /* 0x000000010c0c9899 */ /* 0x000fe400080006ff */
[----:B------:R-:W-:Y:S01]  /*0df0*/  @!UP1 ULEA UR7, UR37, UR7, 0x18 ;  /* 0x0000000725079291 */ /* 0x000fe2000f8ec0ff */
[----:B------:R-:W-:Y:S01]  /*0e00*/  VOTEU.ALL UP1, P0 ;  /* 0x0000000000ff7886 */ /* 0x000fe20000020000 */
[----:B------:R-:W-:Y:S01]  /*0e10*/  UISETP.NE.AND UP4, UPT, UR10, URZ, UPT ;  /* 0x000000ff0a00728c */ /* 0x000fe2000bf85270 */
[----:B------:R-:W3:Y:S09]  /*0e20*/  FENCE.VIEW.ASYNC.S ;  /* 0x00000000000073c6 */ /* 0x000ef20000000000 */
[----:B---3--:R3:W4:Y:S01]  /*0e30*/  @!UP1 SYNCS.EXCH.64 URZ, [UR7+0x150], UR12 ;  /* 0x0001500c07ff95b2 */ /* 0x0087220008000100 */
[----:B--2---:R-:W-:-:S09]  /*0e40*/  UISETP.EQ.U32.AND UP1, UPT, UR8, 0x1, UPT ;  /* 0x000000010800788c */ /* 0x004fd2000bf22070 */
[----:B------:R-:W-:Y:S05]  /*0e50*/  BRA.U !UP1, `(.L_x_15) ;  /* 0x0000000109087547 */ /* 0x000fea000b800000 */
[----:B-1--4-:R-:W-:Y:S01]  /*0e60*/  UCGABAR_ARV ;  /* 0x00000000000079c7 */ /* 0x012fe20008000000 */
[----:B------:R-:W-:Y:S05]  /*0e70*/  BRA `(.L_x_16) ;  /* 0x0000000000047947 */ /* 0x000fea0003800000 */
.L_x_15:
[----:B-1--4-:R-:W-:Y:S01]  /*0e80*/  NOP ;  /* 0x0000000000007918 */ /* 0x012fe20000000000 */
.L_x_16:
[----:B------:R-:W1:Y:S01]  /*0e90*/  S2R R114, SR_CTAID.Y ;  /* 0x0000000000727919 */ /* 0x000e620000002600 */
[----:B------:R-:W-:-:S05]  /*0ea0*/  CS2R.32 R113, SR_CgaSize ;  /* 0x0000000000717805 */ /* 0x000fca0000008a00 */
[----:B------:R-:W-:-:S05]  /*0eb0*/  IMAD R113, R113, -0xa0, RZ ;  /* 0xffffff6071717824 */ /* 0x000fca00078e02ff */
[----:B---3--:R-:W-:-:S14]  /*0ec0*/  R2UR UR7, R113 ;  /* 0x00000000710772ca */ /* 0x008fdc00000e0000 */
[----:B------:R-:W2:Y:S01]  /*0ed0*/  LDCU UR7, c[0x0][UR7+0x2b4] ;  /* 0x00005680070777ac */ /* 0x000ea20008000800 */
[----:B------:R-:W-:-:S05]  /*0ee0*/  CS2R.32 R0, SR_CgaSize ;  /* 0x0000000000007805 */ /* 0x000fca0000008a00 */
[----:B------:R-:W-:-:S06]  /*0ef0*/  IMAD R0, R0, -0xa0, RZ ;  /* 0xffffff6000007824 */ /* 0x000fcc00078e02ff */
[----:B------:R-:W3:Y:S01]  /*0f00*/  LDC R0, c[0x0][R0+0x2a4] ;  /* 0x0000a90000007b82 */ /* 0x000ee20000000800 */
[----:B------:R-:W-:Y:S01]  /*0f10*/  PRMT R8, RZ, 0x7610, R8 ;  /* 0x00007610ff087816 */ /* 0x000fe20000000008 */
[----:B------:R-:W4:Y:S01]  /*0f20*/  S2R R11, SR_CTAID.X ;  /* 0x00000000000b7919 */ /* 0x000f220000002500 */
[----:B------:R-:W-:-:S05]  /*0f30*/  CS2R.32 R113, SR_CgaSize ;  /* 0x0000000000717805 */ /* 0x000fca0000008a00 */
[----:B------:R-:W-:-:S05]  /*0f40*/  IMAD R113, R113, -0xa0, RZ ;  /* 0xffffff6071717824 */ /* 0x000fca00078e02ff */
[----:B------:R-:W-:-:S14]  /*0f50*/  R2UR UR8, R113 ;  /* 0x00000000710872ca */ /* 0x000fdc00000e0000 */
[----:B------:R-:W3:Y:S01]  /*0f60*/  LDCU UR8, c[0x0][UR8+0x2b0] ;  /* 0x00005600080877ac */ /* 0x000ee20008000800 */
[----:B------:R-:W-:Y:S01]  /*0f70*/  UISETP.NE.AND UP2, UPT, UR10, 0x2, UPT ;  /* 0x000000020a00788c */ /* 0x000fe2000bf45270 */
[----:B------:R-:W2:Y:S01]  /*0f80*/  LDC R9, c[0x0][0xb24] ;  /* 0x0002c900ff097b82 */ /* 0x000ea20000000800 */
[----:B------:R-:W-:-:S05]  /*0f90*/  CS2R.32 R2, SR_CgaSize ;  /* 0x0000000000027805 */ /* 0x000fca0000008a00 */
[----:B------:R-:W-:-:S06]  /*0fa0*/  IMAD R2, R2, -0xa0, RZ ;  /* 0xffffff6002027824 */ /* 0x000fcc00078e02ff */
[----:B------:R-:W3:Y:S08]  /*0fb0*/  LDC R2, c[0x0][R2+0x2a0] ;  /* 0x0000a80002027b82 */ /* 0x000ef00000000800 */
[----:B------:R-:W3:Y:S01]  /*0fc0*/  LDC R66, c[0x0][0xb24] ;  /* 0x0002c900ff427b82 */ /* 0x000ee20000000800 */
[----:B-1----:R-:W-:-:S07]  /*0fd0*/  I2FP.F32.U32 R3, R114 ;  /* 0x0000007200037245 */ /* 0x002fce0000201000 */
[----:B------:R-:W1:Y:S01]  /*0fe0*/  S2UR UR36, SR_CTAID.Z ;  /* 0x00000000002479c3 */ /* 0x000e620000002700 */
[----:B--2---:R-:W-:Y:S01]  /*0ff0*/  ISETP.GE.AND P0, PT, R9, 0x1, PT ;  /* 0x000000010900780c */ /* 0x004fe20003f06270 */
[----:B----4-:R-:W-:Y:S01]  /*1000*/  IMAD.MOV.U32 R113, RZ, RZ, R11 ;  /* 0x000000ffff717224 */ /* 0x010fe200078e000b */
[----:B------:R-:W-:Y:S01]  /*1010*/  I2FP.F32.U32 R4, R11 ;  /* 0x0000000b00047245 */ /* 0x000fe20000201000 */
[----:B------:R-:W-:Y:S01]  /*1020*/  FMUL R3, R3, UR7 ;  /* 0x0000000703037c20 */ /* 0x000fe20008400000 */
[----:B------:R-:W2:Y:S03]  /*1030*/  LDCU UR7, c[0x0][0xb30] ;  /* 0x00016600ff0777ac */ /* 0x000ea60008000800 */
[----:B---3--:R-:W-:Y:S01]  /*1040*/  FMUL R4, R4, UR8 ;  /* 0x0000000804047c20 */ /* 0x008fe20008400000 */
[----:B------:R-:W3:Y:S08]  /*1050*/  F2I.U32.TRUNC.NTZ R109, R3 ;  /* 0x00000003006d7305 */ /* 0x000ef0000020f000 */
[----:B------:R-:W4:Y:S01]  /*1060*/  F2I.U32.TRUNC.NTZ R108, R4 ;  /* 0x00000004006c7305 */ /* 0x000f22000020f000 */
[----:B--2---:R-:W-:Y:S01]  /*1070*/  UISETP.NE.AND UP3, UPT, UR7, 0x1, UPT ;  /* 0x000000010700788c */ /* 0x004fe2000bf65270 */
[----:B---3--:R-:W-:-:S05]  /*1080*/  IADD3 R109, PT, PT, -R109, RZ, RZ ;  /* 0x000000ff6d6d7210 */ /* 0x008fca0007ffe1ff */
[----:B------:R-:W-:Y:S01]  /*1090*/  IMAD R109, R0, R109, R114 ;  /* 0x0000006d006d7224 */ /* 0x000fe200078e0272 */
[----:B------:R-:W-:Y:S01]  /*10a0*/  PRMT R0, RZ, 0x7610, R0 ;  /* 0x00007610ff007816 */ /* 0x000fe20000000000 */
[----:B----4-:R-:W-:-:S04]  /*10b0*/  IMAD.MOV R108, RZ, RZ, -R108 ;  /* 0x000000ffff6c7224 */ /* 0x010fc800078e0a6c */
[----:B------:R-:W-:Y:S01]  /*10c0*/  IMAD R108, R2, R108, R11 ;  /* 0x0000006c026c7224 */ /* 0x000fe200078e020b */
[----:B-1----:R-:W-:Y:S06]  /*10d0*/  BRA.U UP4, `(.L_x_17) ;  /* 0x0000000104247547 */ /* 0x002fec000b800000 */
[----:B------:R-:W-:Y:S01]  /*10e0*/  ISETP.NE.AND P1, PT, R109, RZ, PT ;  /* 0x000000ff6d00720c */ /* 0x000fe20003f25270 */
[----:B------:R-:W-:Y:S01]  /*10f0*/  IMAD.MOV.U32 R0, RZ, RZ, 0x3 ;  /* 0x00000003ff007424 */ /* 0x000fe200078e00ff */
[C---:B------:R-:W-:Y:S02]  /*1100*/  LOP3.LUT R3, R108.reuse, 0xfffffffe, RZ, 0xc0, !PT ;  /* 0xfffffffe6c037812 */ /* 0x040fe400078ec0ff */
[----:B------:R-:W-:Y:S02]  /*1110*/  ISETP.LT.U32.OR P1, PT, R108, 0x2, !P1 ;  /* 0x000000026c00780c */ /* 0x000fe40004f21470 */
[----:B------:R-:W-:Y:S02]  /*1120*/  SHF.L.U32 R0, R0, R3, RZ ;  /* 0x0000000300007219 */ /* 0x000fe400000006ff */
[----:B------:R-:W-:Y:S02]  /*1130*/  SEL R5, RZ, 0x1, !P1 ;  /* 0x00000001ff057807 */ /* 0x000fe40004800000 */
[----:B------:R-:W-:-:S05]  /*1140*/  SEL R2, RZ, 0x2, !P1 ;  /* 0x00000002ff027807 */ /* 0x000fca0004800000 */
[----:B------:R-:W-:-:S05]  /*1150*/  IMAD.IADD R2, R5, 0x1, R2 ;  /* 0x0000000105027824 */ /* 0x000fca00078e0202 */
[----:B------:R-:W-:Y:S02]  /*1160*/  PRMT R8, R2, 0x7610, R8 ;  /* 0x0000761002087816 */ /* 0x000fe40000000008 */
.L_x_17:
[----:B------:R-:W-:Y:S05]  /*1170*/  @!P0 BRA `(.L_x_18) ;  /* 0x0000000000b88947 */ /* 0x000fea0003800000 */
[----:B------:R-:W1:Y:S01]  /*1180*/  LDC.64 R4, c[0x0][0xb18] ;  /* 0x0002c600ff047b82 */ /* 0x000e620000000a00 */
[----:B------:R-:W-:-:S07]  /*1190*/  ISETP.NE.AND P0, PT, R9, 0x1, PT ;  /* 0x000000010900780c */ /* 0x000fce0003f05270 */
[----:B------:R-:W2:Y:S08]  /*11a0*/  LDC R14, c[0x0][0xb0c] ;  /* 0x0002c300ff0e7b82 */ /* 0x000eb00000000800 */
[----:B------:R-:W3:Y:S08]  /*11b0*/  LDC R13, c[0x0][0x370] ;  /* 0x0000dc00ff0d7b82 */ /* 0x000ef00000000800 */
[----:B------:R-:W4:Y:S01]  /*11c0*/  LDC R16, c[0x0][0x374] ;  /* 0x0000dd00ff107b82 */ /* 0x000f220000000800 */
[----:B-1----:R-:W-:-:S07]  /*11d0*/  ISETP.NE.AND P1, PT, R4, 0x1, PT ;  /* 0x000000010400780c */ /* 0x002fce0003f25270 */
[----:B------:R-:W3:Y:S01]  /*11e0*/  LDC.64 R6, c[0x0][0xb10] ;  /* 0x0002c400ff067b82 */ /* 0x000ee20000000a00 */
[----:B--2---:R-:W-:-:S07]  /*11f0*/  ISETP.NE.AND P2, PT, R14, 0x1, PT ;  /* 0x000000010e00780c */ /* 0x004fce0003f45270 */
[----:B------:R-:W1:Y:S08]  /*1200*/  LDC R12, c[0x0][0xb20] ;  /* 0x0002c800ff0c7b82 */ /* 0x000e700000000800 */
[----:B------:R-:W2:Y:S01]  /*1210*/  LDC.64 R2, c[0x0][0xb28] ;  /* 0x0002ca00ff027b82 */ /* 0x000ea20000000a00 */
[----:B----4-:R-:W-:-:S04]  /*1220*/  IMAD.HI.U32 R15, R16, R5, RZ ;  /* 0x00000005100f7227 */ /* 0x010fc800078e00ff */
[----:B------:R-:W-:-:S04]  /*1230*/  IMAD.HI.U32 R5, R114, R5, RZ ;  /* 0x0000000572057227 */ /* 0x000fc800078e00ff */
[----:B---3--:R-:W-:-:S04]  /*1240*/  IMAD.HI.U32 R18, R13, R6, RZ ;  /* 0x000000060d127227 */ /* 0x008fc800078e00ff */
[C---:B------:R-:W-:Y:S01]  /*1250*/  IMAD.HI.U32 R20, R11.reuse, R6, RZ ;  /* 0x000000060b147227 */ /* 0x040fe200078e00ff */
[-C--:B------:R-:W-:Y:S02]  /*1260*/  @P2 SHF.R.U32.HI R13, RZ, R7.reuse, R18 ;  /* 0x00000007ff0d2219 */ /* 0x080fe40000011612 */
[-C--:B-1----:R-:W-:Y:S02]  /*1270*/  @P1 SHF.R.U32.HI R16, RZ, R12.reuse, R15 ;  /* 0x0000000cff101219 */ /* 0x082fe4000001160f */
[----:B------:R-:W-:Y:S02]  /*1280*/  SHF.R.U32.HI R5, RZ, R12, R5 ;  /* 0x0000000cff057219 */ /* 0x000fe40000011605 */
[----:B------:R-:W-:Y:S02]  /*1290*/  SHF.R.U32.HI R20, RZ, R7, R20 ;  /* 0x00000007ff147219 */ /* 0x000fe40000011614 */
[----:B------:R-:W-:Y:S01]  /*12a0*/  SEL R5, R114, R5, !P1 ;  /* 0x0000000572057207 */ /* 0x000fe20004800000 */
[----:B--2---:R-:W-:Y:S01]  /*12b0*/  IMAD.HI.U32 R18, R16, R2, RZ ;  /* 0x0000000210127227 */ /* 0x004fe200078e00ff */
[----:B------:R-:W-:-:S02]  /*12c0*/  SEL R113, R11, R20, !P2 ;  /* 0x000000140b717207 */ /* 0x000fc40005000000 */
[----:B------:R-:W-:Y:S01]  /*12d0*/  IADD3 R7, PT, PT, -R5, RZ, RZ ;  /* 0x000000ff05077210 */ /* 0x000fe20007ffe1ff */
[----:B------:R-:W-:Y:S01]  /*12e0*/  IMAD.HI.U32 R6, R13, R2, RZ ;  /* 0x000000020d067227 */ /* 0x000fe200078e00ff */
[----:B------:R-:W-:-:S03]  /*12f0*/  @P0 SHF.R.U32.HI R16, RZ, R3, R18 ;  /* 0x00000003ff100219 */ /* 0x000fc60000011612 */
[----:B------:R-:W-:Y:S01]  /*1300*/  IMAD R7, R4, R7, R114 ;  /* 0x0000000704077224 */ /* 0x000fe200078e0272 */
[----:B------:R-:W-:Y:S01]  /*1310*/  @P0 SHF.R.U32.HI R13, RZ, R3, R6 ;  /* 0x00000003ff0d0219 */ /* 0x000fe20000011606 */
[----:B------:R-:W-:-:S04]  /*1320*/  IMAD R16, R16, R9, RZ ;  /* 0x0000000910107224 */ /* 0x000fc800078e02ff */
[----:B------:R-:W-:Y:S01]  /*1330*/  IMAD R6, R13, R9, RZ ;  /* 0x000000090d067224 */ /* 0x000fe200078e02ff */
[----:B------:R-:W-:-:S04]  /*1340*/  ISETP.GE.AND P1, PT, R5, R16, PT ;  /* 0x000000100500720c */ /* 0x000fc80003f26270 */
[----:B------:R-:W-:Y:S01]  /*1350*/  ISETP.GE.OR P1, PT, R113, R6, P1 ;  /* 0x000000067100720c */ /* 0x000fe20000f26670 */
[----:B------:R-:W-:-:S05]  /*1360*/  IMAD.HI.U32 R6, R5, R2, RZ ;  /* 0x0000000205067227 */ /* 0x000fca00078e00ff */
[----:B------:R-:W-:-:S04]  /*1370*/  SHF.R.U32.HI R6, RZ, R3, R6 ;  /* 0x00000003ff067219 */ /* 0x000fc80000011606 */
[----:B------:R-:W-:-:S03]  /*1380*/  SEL R6, R5, R6, !P0 ;  /* 0x0000000605067207 */ /* 0x000fc60004000000 */
[----:B------:R-:W-:Y:S01]  /*1390*/  @!P1 IMAD.HI.U32 R12, R113, R2, RZ ;  /* 0x00000002710c9227 */ /* 0x000fe200078e00ff */
[----:B------:R-:W-:-:S04]  /*13a0*/  IADD3 R2, PT, PT, -R6, RZ, RZ ;  /* 0x000000ff06027210 */ /* 0x000fc80007ffe1ff */
[----:B------:R-:W-:Y:S01]  /*13b0*/  @!P1 SHF.R.U32.HI R12, RZ, R3, R12 ;  /* 0x00000003ff0c9219 */ /* 0x000fe2000001160c */
[----:B------:R-:W-:-:S03]  /*13c0*/  IMAD R2, R9, R2, R5 ;  /* 0x0000000209027224 */ /* 0x000fc600078e0205 */
[----:B------:R-:W-:-:S05]  /*13d0*/  @!P1 SEL R3, R113, R12, !P0 ;  /* 0x0000000c71039207 */ /* 0x000fca0004000000 */
[--C-:B------:R-:W-:Y:S02]  /*13e0*/  @!P1 IMAD.IADD R6, R6, 0x1, -R3.reuse ;  /* 0x0000000106069824 */ /* 0x100fe400078e0a03 */
[----:B------:R-:W-:Y:S01]  /*13f0*/  @!P1 IMAD R3, R2, R13, R3 ;  /* 0x0000000d02039224 */ /* 0x000fe200078e0203 */
[----:B------:R-:W-:Y:S01]  /*1400*/  IADD3 R2, PT, PT, -R113, RZ, RZ ;  /* 0x000000ff71027210 */ /* 0x000fe20007ffe1ff */
[----:B------:R-:W-:Y:S02]  /*1410*/  @!P1 IMAD R5, R6, R9, R113 ;  /* 0x0000000906059224 */ /* 0x000fe400078e0271 */
[----:B------:R-:W-:Y:S02]  /*1420*/  @!P1 IMAD.MOV.U32 R113, RZ, RZ, R3 ;  /* 0x000000ffff719224 */ /* 0x000fe400078e0003 */
[----:B------:R-:W-:Y:S02]  /*1430*/  IMAD R2, R14, R2, R11 ;  /* 0x000000020e027224 */ /* 0x000fe400078e020b */
[----:B------:R-:W-:-:S02]  /*1440*/  IMAD R114, R5, R4, R7 ;  /* 0x0000000405727224 */ /* 0x000fc400078e0207 */
[----:B------:R-:W-:Y:S02]  /*1450*/  IMAD R113, R113, R14, R2 ;  /* 0x0000000e71717224 */ /* 0x000fe400078e0202 */
.L_x_18:
[----:B------:R-:W-:Y:S05]  /*1460*/  BRA.U UP3, `(.L_x_19) ;  /* 0x0000000103407547 */ /* 0x000fea000b800000 */
[----:B------:R-:W1:Y:S08]  /*1470*/  LDC.64 R4, c[0x0][0xb10] ;  /* 0x0002c400ff047b82 */ /* 0x000e700000000a00 */
[----:B------:R-:W2:Y:S08]  /*1480*/  LDC.64 R2, c[0x0][0xb18] ;  /* 0x0002c600ff027b82 */ /* 0x000eb00000000a00 */
[----:B------:R-:W3:Y:S08]  /*1490*/  LDC R6, c[0x0][0xb20] ;  /* 0x0002c800ff067b82 */ /* 0x000ef00000000800 */
[----:B------:R-:W4:Y:S01]  /*14a0*/  LDC R12, c[0x0][0xb0c] ;  /* 0x0002c300ff0c7b82 */ /* 0x000f220000000800 */
[----:B-1----:R-:W-:-:S05]  /*14b0*/  IMAD.HI.U32 R4, R113, R4, RZ ;  /* 0x0000000471047227 */ /* 0x002fca00078e00ff */
[----:B------:R-:W-:Y:S01]  /*14c0*/  SHF.R.U32.HI R4, RZ, R5, R4 ;  /* 0x00000005ff047219 */ /* 0x000fe20000011604 */
[----:B--2---:R-:W-:Y:S01]  /*14d0*/  IMAD.HI.U32 R3, R114, R3, RZ ;  /* 0x0000000372037227 */ /* 0x004fe200078e00ff */
[----:B------:R-:W-:-:S04]  /*14e0*/  ISETP.NE.AND P0, PT, R2, 0x1, PT ;  /* 0x000000010200780c */ /* 0x000fc80003f05270 */
[----:B---3--:R-:W-:-:S04]  /*14f0*/  SHF.R.U32.HI R3, RZ, R6, R3 ;  /* 0x00000006ff037219 */ /* 0x008fc80000011603 */
[----:B------:R-:W-:Y:S02]  /*1500*/  SEL R3, R114, R3, !P0 ;  /* 0x0000000372037207 */ /* 0x000fe40004000000 */
[----:B----4-:R-:W-:-:S04]  /*1510*/  ISETP.NE.AND P1, PT, R12, 0x1, PT ;  /* 0x000000010c00780c */ /* 0x010fc80003f25270 */
[----:B------:R-:W-:-:S05]  /*1520*/  SEL R6, R113, R4, !P1 ;  /* 0x0000000471067207 */ /* 0x000fca0004800000 */
[----:B------:R-:W-:Y:S02]  /*1530*/  IMAD.IADD R4, R3, 0x1, -R6 ;  /* 0x0000000103047824 */ /* 0x000fe400078e0a06 */
[----:B------:R-:W-:Y:S02]  /*1540*/  IMAD.IADD R3, R6, 0x1, -R3 ;  /* 0x0000000106037824 */ /* 0x000fe400078e0a03 */
[----:B------:R-:W-:Y:S02]  /*1550*/  IMAD R113, R4, R12, R113 ;  /* 0x0000000c04717224 */ /* 0x000fe400078e0271 */
[----:B------:R-:W-:Y:S02]  /*1560*/  IMAD R114, R3, R2, R114 ;  /* 0x0000000203727224 */ /* 0x000fe400078e0272 */
.L_x_19:
[----:B------:R-:W-:Y:S05]  /*1570*/  BRA.U !UP1, `(.L_x_20) ;  /* 0x00000001090c7547 */ /* 0x000fea000b800000 */
[----:B------:R-:W-:Y:S01]  /*1580*/  UCGABAR_WAIT ;  /* 0x0000000000007dc7 */ /* 0x000fe20008000000 */
[----:B------:R-:W-:Y:S01]  /*1590*/  CCTL.IVALL ;  /* 0x00000000ff00798f */ /* 0x000fe20002000000 */
[----:B------:R-:W-:Y:S05]  /*15a0*/  BRA `(.L_x_21) ;  /* 0x0000000000047947 */ /* 0x000fea0003800000 */
.L_x_20:
[----:B------:R-:W-:Y:S06]  /*15b0*/  BAR.SYNC.DEFER_BLOCKING 0x0 ;  /* 0x0000000000007b1d */ /* 0x000fec0000010000 */
.L_x_21:
[----:B------:R-:W-:Y:S05]  /*15c0*/  BRA.U UP2, `(.L_x_22) ;  /* 0x0000001502407547 */ /* 0x000fea000b800000 */
[----:B------:R-:W1:Y:S01]  /*15d0*/  LDCU UR4, c[0x0][0x38c] ;  /* 0x00007180ff0477ac */ /* 0x000e620008000800 */
[----:B------:R-:W2:Y:S01]  /*15e0*/  LDC R9, c[0x0][0x370] ;  /* 0x0000dc00ff097b82 */ /* 0x000ea20000000800 */
[C---:B------:R-:W-:Y:S02]  /*15f0*/  IMAD.SHL.U32 R17, R11.reuse, 0x80, RZ ;  /* 0x000000800b117824 */ /* 0x040fe400078e00ff */
[----:B------:R-:W-:Y:S01]  /*1600*/  HFMA2 R15, -RZ, RZ, 0, 5.9604644775390625e-08 ;  /* 0x00000001ff0f7431 */ /* 0x000fe200000001ff */
[----:B------:R-:W-:Y:S01]  /*1610*/  UISETP.NE.AND UP1, UPT, UR10, URZ, UPT ;  /* 0x000000ff0a00728c */ /* 0x000fe2000bf25270 */
[----:B------:R-:W-:Y:S01]  /*1620*/  ISETP.NE.AND P4, PT, R10, RZ, P5 ;  /* 0x000000ff0a00720c */ /* 0x000fe20002f85270 */
[----:B------:R-:W-:Y:S01]  /*1630*/  IMAD.SHL.U32 R16, R11, 0x40, RZ ;  /* 0x000000400b107824 */ /* 0x000fe200078e00ff */
[----:B------:R-:W-:Y:S01]  /*1640*/  CS2R R12, SRZ ;  /* 0x00000000000c7805 */ /* 0x000fe2000001ff00 */
[----:B------:R-:W-:Y:S01]  /*1650*/  IMAD.MOV.U32 R14, RZ, RZ, RZ ;  /* 0x000000ffff0e7224 */ /* 0x000fe200078e00ff */
[----:B------:R-:W3:Y:S01]  /*1660*/  LDC R0, c[0x0][0x374] ;  /* 0x0000dd00ff007b82 */ /* 0x000ee20000000800 */
[----:B------:R-:W-:Y:S01]  /*1670*/  MOV R10, 0x1 ;  /* 0x00000001000a7802 */ /* 0x000fe20000000f00 */
[----:B------:R-:W4:Y:S01]  /*1680*/  LDCU.64 UR14, c[0x0][0x348] ;  /* 0x00006900ff0e77ac */ /* 0x000f220008000a00 */
[----:B------:R-:W-:Y:S01]  /*1690*/  LOP3.LUT R17, R17, 0x80, RZ, 0xc0, !PT ;  /* 0x0000008011117812 */ /* 0x000fe200078ec0ff */
[----:B------:R-:W-:Y:S01]  /*16a0*/  USEL UR22, UR6, 0x2, UP1 ;  /* 0x0000000206167887 */ /* 0x000fe20008800000 */
[----:B------:R-:W-:Y:S01]  /*16b0*/  UMOV UR23, URZ ;  /* 0x000000ff00177c82 */ /* 0x000fe20008000000 */
[----:B-1----:R-:W-:-:S04]  /*16c0*/  UIADD3 UR5, UPT, UPT, UR4, 0x3f, URZ ;  /* 0x0000003f04057890 */ /* 0x002fc8000fffe0ff */
[----:B------:R-:W-:-:S04]  /*16d0*/  USHF.R.S32.HI UR7, URZ, 0x1f, UR5 ;  /* 0x0000001fff077899 */ /* 0x000fc80008011405 */
[----:B------:R-:W-:Y:S02]  /*16e0*/  ULEA.HI UR7, UR7, UR5, URZ, 0x6 ;  /* 0x0000000507077291 */ /* 0x000fe4000f8f30ff */
[----:B------:R-:W-:Y:S02]  /*16f0*/  UIADD3 UR5, UPT, UPT, UR4, -0x1, URZ ;  /* 0xffffffff04057890 */ /* 0x000fe4000fffe0ff */
[----:B------:R-:W-:Y:S02]  /*1700*/  USHF.R.S32.HI UR7, URZ, 0x6, UR7 ;  /* 0x00000006ff077899 */ /* 0x000fe40008011407 */
[----:B------:R-:W-:Y:S02]  /*1710*/  UISETP.GE.U32.AND UP2, UPT, UR5, -0x7f, UPT ;  /* 0xffffff810500788c */ /* 0x000fe4000bf46070 */
[----:B------:R-:W-:Y:S02]  /*1720*/  UISETP.LT.U32.AND UP0, UPT, UR7, 0x8, UPT ;  /* 0x000000080700788c */ /* 0x000fe4000bf01070 */
[----:B------:R-:W-:-:S02]  /*1730*/  UIADD3 UR4, UPT, UPT, UR4, 0x7e, URZ ;  /* 0x0000007e04047890 */ /* 0x000fc4000fffe0ff */
[----:B------:R-:W-:-:S04]  /*1740*/  USEL UR5, UR7, 0x8, UP0 ;  /* 0x0000000807057887 */ /* 0x000fc80008000000 */
[----:B------:R-:W-:Y:S02]  /*1750*/  UIADD3 UR21, UPT, UPT, UR5, -0x1, URZ ;  /* 0xffffffff05157890 */ /* 0x000fe4000fffe0ff */
[----:B------:R-:W-:Y:S02]  /*1760*/  @UP2 UIADD3 UR21, UPT, UPT, UR5, URZ, URZ ;  /* 0x000000ff05152290 */ /* 0x000fe4000fffe0ff */
[----:B------:R-:W-:Y:S02]  /*1770*/  UIADD3 UR24, UPT, UPT, UR7, -UR5, URZ ;  /* 0x8000000507187290 */ /* 0x000fe4000fffe0ff */
[----:B------:R-:W-:Y:S02]  /*1780*/  UIADD3 UR13, UPT, UPT, UR21, 0x1, URZ ;  /* 0x00000001150d7890 */ /* 0x000fe4000fffe0ff */
[----:B--2-4-:R-:W-:-:S12]  /*1790*/  UIADD3 UR21, UPT, UPT, -UR21, URZ, URZ ;  /* 0x000000ff15157290 */ /* 0x014fd8000fffe1ff */
.L_x_42:
[----:B------:R-:W-:Y:S01]  /*17a0*/  UISETP.NE.AND UP0, UPT, UR37, URZ, UPT ;  /* 0x000000ff2500728c */ /* 0x000fe2000bf05270 */
[----:B------:R-:W1:Y:S08]  /*17b0*/  S2UR UR37, SR_CgaCtaId ;  /* 0x00000000002579c3 */ /* 0x000e700000008800 */
[----:B------:R-:W-:Y:S05]  /*17c0*/  BRA.U UP0, `(.L_x_23) ;  /* 0x0000000100347547 */ /* 0x000fea000b800000 */
[----:B------:R-:W2:Y:S01]  /*17d0*/  S2R R2, SR_CgaCtaId ;  /* 0x0000000000027919 */ /* 0x000ea20000008800 */
[----:B------:R-:W-:-:S04]  /*17e0*/  MOV R3, 0x400 ;  /* 0x0000040000037802 */ /* 0x000fc80000000f00 */
[----:B--2---:R-:W-:Y:S02]  /*17f0*/  LEA R3, R2, R3, 0x18 ;  /* 0x0000000302037211 */ /* 0x004fe400078ec0ff */
[----:B------:R-:W-:-:S03]  /*1800*/  SHF.L.U32 R2, R10, 0x1f, RZ ;  /* 0x0000001f0a027819 */ /* 0x000fc600000006ff */
[----:B------:R-:W-:-:S04]  /*1810*/  IMAD R3, R12, 0x8, R3 ;  /* 0x000000080c037824 */ /* 0x000fc800078e0203 */
[----:B------:R-:W2:Y:S02]  /*1820*/  SYNCS.PHASECHK.TRANS64.TRYWAIT P0, [R3+URZ+0x140], R2 ;  /* 0x00014002030075a7 */ /* 0x000ea400080011ff */
[----:B--2---:R-:W-:Y:S05]  /*1830*/  @!P0 BRA `(.L_x_24) ;  /* 0x0000009000848947 */ /* 0x004fea0003800000 */
.L_x_138:
[----:B------:R-:W-:Y:S01]  /*1840*/  VIADD R12, R12, 0x1 ;  /* 0x000000010c0c7836 */ /* 0x000fe20000000000 */
[----:B------:R2:W-:Y:S04]  /*1850*/  SYNCS.ARRIVE.TRANS64.A1T0 RZ, [R3+URZ+0x130], RZ ;  /* 0x000130ff03ff79a7 */ /* 0x0005e800081000ff */
[----:B------:R-:W-:-:S04]  /*1860*/  ISETP.NE.AND P0, PT, R12, 0x2, PT ;  /* 0x000000020c00780c */ /* 0x000fc80003f05270 */
[----:B------:R-:W-:Y:S02]  /*1870*/  SEL R12, R12, RZ, P0 ;  /* 0x000000ff0c0c7207 */ /* 0x000fe40000000000 */
[----:B--2---:R-:W-:-:S04]  /*1880*/  SEL R3, RZ, 0x1, P0 ;  /* 0x00000001ff037807 */ /* 0x004fc80000000000 */
[----:B------:R-:W-:-:S07]  /*1890*/  LOP3.LUT R10, R10, R3, RZ, 0x3c, !PT ;  /* 0x000000030a0a7212 */ /* 0x000fce00078e3cff */
.L_x_23:
[----:B------:R-:W-:Y:S01]  /*18a0*/  UMOV UR6, 0x400 ;  /* 0x0000040000067882 */ /* 0x000fe20000000000 */
[----:B------:R-:W-:Y:S01]  /*18b0*/  LEA.HI R3, R113, R113, RZ, 0x1 ;  /* 0x0000007171037211 */ /* 0x000fe200078f08ff */
[----:B-1----:R-:W-:Y:S01]  /*18c0*/  ULEA UR6, UR37, UR6, 0x18 ;  /* 0x0000000625067291 */ /* 0x002fe2000f8ec0ff */
[----:B------:R-:W-:Y:S01]  /*18d0*/  SHF.L.U32 R2, R15, 0x1f, RZ ;  /* 0x0000001f0f027819 */ /* 0x000fe200000006ff */
[----:B------:R-:W-:Y:S01]  /*18e0*/  UISETP.GE.U32.AND UP0, UPT, UR4, 0x7f, UPT ;  /* 0x0000007f0400788c */ /* 0x000fe2000bf06070 */
[----:B------:R-:W-:Y:S01]  /*18f0*/  R2UR UR35, R16 ;  /* 0x00000000102372ca */ /* 0x000fe200000e0000 */
[----:B------:R-:W-:Y:S01]  /*1900*/  ULEA UR8, UR23, UR6, 0x3 ;  /* 0x0000000617087291 */ /* 0x000fe2000f8e18ff */
[----:B------:R-:W-:Y:S01]  /*1910*/  IMAD.SHL.U32 R3, R3, 0x40, RZ ;  /* 0x0000004003037824 */ /* 0x000fe200078e00ff */
[----:B------:R-:W-:Y:S01]  /*1920*/  R2UR UR11, R17 ;  /* 0x00000000110b72ca */ /* 0x000fe200000e0000 */
[----:B------:R-:W-:-:S03]  /*1930*/  UMOV UR25, URZ ;  /* 0x000000ff00197c82 */ /* 0x000fc60008000000 */
[----:B------:R-:W-:-:S03]  /*1940*/  LOP3.LUT R3, R3, 0xffffff80, RZ, 0xc0, !PT ;  /* 0xffffff8003037812 */ /* 0x000fc600078ec0ff */
[----:B------:R1:W2:Y:S01]  /*1950*/  SYNCS.PHASECHK.TRANS64.TRYWAIT P0, [UR8+0x40], R2 ;  /* 0x00004002ff0075a7 */ /* 0x0002a20008001108 */
[----:B------:R-:W-:Y:S02]  /*1960*/  R2UR UR9, R3 ;  /* 0x00000000030972ca */ /* 0x000fe400000e0000 */
[----:B------:R-:W-:-:S11]  /*1970*/  R2UR UR8, R114 ;  /* 0x00000000720872ca */ /* 0x000fd600000e0000 */
[----:B------:R-:W-:Y:S02]  /*1980*/  ULOP3.LUT UR35, UR9, 0x40, UR35, 0xf8, !UPT ;  /* 0x0000004009237892 */ /* 0x000fe4000f8ef823 */
[----:B------:R-:W-:Y:S01]  /*1990*/  ULEA UR11, UR8, UR11, 0x8 ;  /* 0x0000000b080b7291 */ /* 0x000fe2000f8e40ff */
[----:B------:R-:W-:Y:S11]  /*19a0*/  BRA.U !UP0, `(.L_x_25) ;  /* 0x0000000108c07547 */ /* 0x000ff6000b800000 */
[----:B------:R-:W-:Y:S01]  /*19b0*/  UMOV UR16, UR21 ;  /* 0x0000001500107c82 */ /* 0x000fe20008000000 */
[----:B------:R-:W-:Y:S01]  /*19c0*/  UMOV UR17, UR23 ;  /* 0x0000001700117c82 */ /* 0x000fe20008000000 */
[----:B------:R-:W-:-:S05]  /*19d0*/  UMOV UR34, URZ ;  /* 0x000000ff00227c82 */ /* 0x000fca0008000000 */
.L_x_31:
[----:B------:R-:W-:Y:S01]  /*19e0*/  ULEA UR33, UR17, UR6, 0x3 ;  /* 0x0000000611217291 */ /* 0x000fe2000f8e18ff */
[----:B------:R-:W-:Y:S01]  /*19f0*/  @P5 MOV R3, 0xc000 ;  /* 0x0000c00000035802 */ /* 0x000fe20000000f00 */
[----:B-12-4-:R-:W-:Y:S10]  /*1a00*/  @P0 BRA `(.L_x_26) ;  /* 0x00000000000c0947 */ /* 0x016ff40003800000 */
[----:B------:R-:W-:-:S04]  /*1a10*/  SHF.L.U32 R5, R15, 0x1f, RZ ;  /* 0x0000001f0f057819 */ /* 0x000fc800000006ff */
[----:B------:R-:W2:Y:S02]  /*1a20*/  SYNCS.PHASECHK.TRANS64.TRYWAIT P0, [UR33+0x40], R5 ;  /* 0x00004005ff0075a7 */ /* 0x000ea40008001121 */
[----:B--2---:R-:W-:Y:S05]  /*1a30*/  @!P0 BRA `(.L_x_27) ;  /* 0x0000009000188947 */ /* 0x004fea0003800000 */
.L_x_26:
[----:B------:R2:W-:Y:S01]  /*1a40*/  @P5 SYNCS.ARRIVE.TRANS64 RZ, [UR33], R3 ;  /* 0x00000003ffff59a7 */ /* 0x0005e20008000021 */
[----:B------:R-:W-:Y:S02]  /*1a50*/  ULOP3.LUT UR8, UR22, 0x2, URZ, 0xfc, !UPT ;  /* 0x0000000216087892 */ /* 0x000fe4000f8efcff */
[----:B------:R-:W-:Y:S02]  /*1a60*/  UIADD3 UR16, UPT, UPT, UR16, 0x1, URZ ;  /* 0x0000000110107890 */ /* 0x000fe4000fffe0ff */
[----:B------:R-:W-:Y:S02]  /*1a70*/  UISETP.NE.AND UP0, UPT, UR8, 0x2, UPT ;  /* 0x000000020800788c */ /* 0x000fe4000bf05270 */
[----:B------:R-:W-:-:S07]  /*1a80*/  UISETP.NE.AND UP2, UPT, UR16, 0x1, UPT ;  /* 0x000000011000788c */ /* 0x000fce000bf45270 */
[----:B------:R-:W-:Y:S05]  /*1a90*/  BRA.U UP0, `(.L_x_28) ;  /* 0x0000000100047547 */ /* 0x000fea000b800000 */
[----:B------:R-:W-:Y:S05]  /*1aa0*/  BPT.TRAP 0x1 ;  /* 0x000000040000795c */ /* 0x000fea0000300000 */
.L_x_28:
[----:B------:R-:W-:Y:S04]  /*1ab0*/  BSSY.RECONVERGENT B0, `(.L_x_29) ;  /* 0x0000003000007945 */ /* 0x000fe80003800200 */
[----:B------:R-:W-:Y:S05]  /*1ac0*/  @!P4 BRA `(.L_x_30) ;  /* 0x000000000004c947 */ /* 0x000fea0003800000 */
[----:B------:R-:W-:Y:S05]  /*1ad0*/  BPT.TRAP 0x1 ;  /* 0x000000040000795c */ /* 0x000fea0000300000 */
.L_x_30:
[----:B------:R-:W-:Y:S05]  /*1ae0*/  BSYNC.RECONVERGENT B0 ;  /* 0x0000000000007941 */ /* 0x000fea0003800200 */
.L_x_29:
[----:B------:R-:W-:Y:S02]  /*1af0*/  UIADD3 UR23, UPT, UPT, UR17, 0x1, URZ ;  /* 0x0000000111177890 */ /* 0x000fe4000fffe0ff */
[----:B------:R-:W-:Y:S02]  /*1b00*/  ULEA UR32, UR17, UR6, 0xd ;  /* 0x0000000611207291 */ /* 0x000fe4000f8e68ff */
[----:B------:R-:W-:Y:S02]  /*1b10*/  UISETP.NE.AND UP0, UPT, UR23, 0x8, UPT ;  /* 0x000000081700788c */ /* 0x000fe4000bf05270 */
[----:B------:R-:W-:Y:S02]  /*1b20*/  UIADD3 UR28, UP1, UPT, UR14, 0x80, URZ ;  /* 0x000000800e1c7890 */ /* 0x000fe4000ff3e0ff */
[----:B------:R-:W-:Y:S02]  /*1b30*/  USEL UR9, URZ, 0x1, UP0 ;  /* 0x00000001ff097887 */ /* 0x000fe40008000000 */
[----:B------:R-:W-:-:S02]  /*1b40*/  USEL UR23, UR23, URZ, UP0 ;  /* 0x000000ff17177287 */ /* 0x000fc40008000000 */
[----:B------:R-:W-:Y:S02]  /*1b50*/  UIADD3 UR26, UP0, UPT, UR14, 0x180, URZ ;  /* 0x000001800e1a7890 */ /* 0x000fe4000ff1e0ff */
[----:B------:R-:W-:Y:S01]  /*1b60*/  ULEA UR8, UR23, UR6, 0x3 ;  /* 0x0000000617087291 */ /* 0x000fe2000f8e18ff */
[----:B------:R-:W-:Y:S01]  /*1b70*/  LOP3.LUT R15, R15, UR9, RZ, 0x3c, !PT ;  /* 0x000000090f0f7c12 */ /* 0x000fe2000f8e3cff */
[----:B------:R-:W-:Y:S02]  /*1b80*/  ULOP3.LUT UR33, UR33, 0xfefffff8, URZ, 0xc0, !UPT ;  /* 0xfefffff821217892 */ /* 0x000fe4000f8ec0ff */
[----:B------:R-:W-:Y:S01]  /*1b90*/  UIADD3.X UR29, UPT, UPT, URZ, UR15, URZ, UP1, !UPT ;  /* 0x0000000fff1d7290 */ /* 0x000fe20008ffe4ff */
[----:B-1----:R-:W-:Y:S01]  /*1ba0*/  SHF.L.U32 R2, R15, 0x1f, RZ ;  /* 0x0000001f0f027819 */ /* 0x002fe200000006ff */
[----:B------:R-:W-:Y:S02]  /*1bb0*/  UIADD3 UR32, UPT, UPT, UR32, 0x8400, URZ ;  /* 0x0000840020207890 */ /* 0x000fe4000fffe0ff */
[----:B------:R-:W-:Y:S01]  /*1bc0*/  UIADD3.X UR27, UPT, UPT, URZ, UR15, URZ, UP0, !UPT ;  /* 0x0000000fff1b7290 */ /* 0x000fe200087fe4ff */
[----:B------:R4:W1:Y:S01]  /*1bd0*/  SYNCS.PHASECHK.TRANS64.TRYWAIT P0, [UR8+0x40], R2 ;  /* 0x00004002ff0075a7 */ /* 0x0008620008001108 */
[----:B------:R-:W-:Y:S01]  /*1be0*/  ULEA UR8, UR17, UR6, 0xe ;  /* 0x0000000611087291 */ /* 0x000fe2000f8e70ff */
[----:B------:R-:W-:Y:S01]  /*1bf0*/  UMOV UR18, 0x0 ;  /* 0x0000000000127882 */ /* 0x000fe20000000000 */
[----:B------:R-:W-:-:S02]  /*1c00*/  UMOV UR19, 0x10000000 ;  /* 0x1000000000137882 */ /* 0x000fc40000000000 */
[----:B------:R-:W-:Y:S01]  /*1c10*/  UIADD3 UR8, UPT, UPT, UR8, 0x18400, URZ ;  /* 0x0001840008087890 */ /* 0x000fe2000fffe0ff */
[----:B------:R2:W-:Y:S01]  /*1c20*/  UTMALDG.3D.2CTA [UR32], [UR28], desc[UR18] ;  /* 0x000012201c0075b4 */ /* 0x0005e20008211000 */
[----:B------:R-:W-:Y:S01]  /*1c30*/  UMOV UR10, UR34 ;  /* 0x00000022000a7c82 */ /* 0x000fe20008000000 */
[----:B------:R-:W-:Y:S01]  /*1c40*/  UMOV UR12, UR36 ;  /* 0x00000024000c7c82 */ /* 0x000fe20008000000 */
[----:B------:R-:W-:Y:S01]  /*1c50*/  UMOV UR9, UR33 ;  /* 0x0000002100097c82 */ /* 0x000fe20008000000 */
[----:B------:R-:W-:Y:S01]  /*1c60*/  UMOV UR25, UR13 ;  /* 0x0000000d00197c82 */ /* 0x000fe20008000000 */
[----:B------:R-:W-:-:S03]  /*1c70*/  UMOV UR17, UR23 ;  /* 0x0000001700117c82 */ /* 0x000fc60008000000 */
[----:B------:R4:W-:Y:S01]  /*1c80*/  UTMALDG.3D.2CTA [UR8], [UR26], desc[UR18] ;  /* 0x000012081a0075b4 */ /* 0x0009e20008211000 */
[----:B--2---:R-:W-:Y:S01]  /*1c90*/  UIADD3 UR34, UPT, UPT, UR34, 0x40, URZ ;  /* 0x0000004022227890 */ /* 0x004fe2000fffe0ff */
[----:B------:R-:W-:Y:S11]  /*1ca0*/  BRA.U UP2, `(.L_x_31) ;  /* 0xfffffffd024c7547 */ /* 0x000ff6000b83ffff */
.L_x_25:
[----:B-12---:R-:W-:Y:S01]  /*1cb0*/  PLOP3.LUT P0, PT, PT, PT, UP5, 0x80, 0x8 ;  /* 0x000000000008781c */ /* 0x006fe20003f0f058 */
[----:B----4-:R-:W-:Y:S01]  /*1cc0*/  ULEA UR8, UR23, UR6, 0x3 ;  /* 0x0000000617087291 */ /* 0x010fe2000f8e18ff */
[----:B------:R-:W-:Y:S01]  /*1cd0*/  SHF.L.U32 R2, R15, 0x1f, RZ ;  /* 0x0000001f0f027819 */ /* 0x000fe200000006ff */
[----:B------:R-:W-:-:S10]  /*1ce0*/  UISETP.GT.AND UP0, UPT, UR7, UR5, UPT ;  /* 0x000000050700728c */ /* 0x000fd4000bf04270 */
[----:B------:R-:W-:Y:S01]  /*1cf0*/  @!P0 SYNCS.ARRIVE.TRANS64.A1T0 RZ, [UR6+0xc8], RZ ;  /* 0x0000c8ffffff89a7 */ /* 0x000fe20008100006 */
[----:B------:R1:W2:Y:S01]  /*1d00*/  SYNCS.PHASECHK.TRANS64.TRYWAIT P0, [UR8+0x40], R2 ;  /* 0x00004002ff0075a7 */ /* 0x0002a20008001108 */
[----:B------:R-:W-:Y:S05]  /*1d10*/  BRA.U !UP0, `(.L_x_32) ;  /* 0x0000000108c07547 */ /* 0x000fea000b800000 */
[----:B------:R-:W-:Y:S01]  /*1d20*/  UIADD3 UR26, UPT, UPT, UR24, UR25, URZ ;  /* 0x00000019181a7290 */ /* 0x000fe2000fffe0ff */
[----:B------:R-:W-:-:S11]  /*1d30*/  UMOV UR27, UR23 ;  /* 0x00000017001b7c82 */ /* 0x000fd60008000000 */
.L_x_38:
[----:B------:R-:W-:Y:S01]  /*1d40*/  ULEA UR17, UR27, UR6, 0x3 ;  /* 0x000000061b117291 */ /* 0x000fe2000f8e18ff */
[----:B--2---:R-:W-:Y:S01]  /*1d50*/  @P5 MOV R3, 0xc000 ;  /* 0x0000c00000035802 */ /* 0x004fe20000000f00 */
[----:B-12---:R-:W-:Y:S10]  /*1d60*/  @P0 BRA `(.L_x_33) ;  /* 0x00000000000c0947 */ /* 0x006ff40003800000 */
[----:B------:R-:W-:-:S04]  /*1d70*/  SHF.L.U32 R5, R15, 0x1f, RZ ;  /* 0x0000001f0f057819 */ /* 0x000fc800000006ff */
[----:B------:R-:W2:Y:S02]  /*1d80*/  SYNCS.PHASECHK.TRANS64.TRYWAIT P0, [UR17+0x40], R5 ;  /* 0x00004005ff0075a7 */ /* 0x000ea40008001111 */
[----:B--2---:R-:W-:Y:S05]  /*1d90*/  @!P0 BRA `(.L_x_34) ;  /* 0x0000008c00588947 */ /* 0x004fea0003800000 */
.L_x_33:
[----:B------:R2:W-:Y:S01]  /*1da0*/  @P5 SYNCS.ARRIVE.TRANS64 RZ, [UR17], R3 ;  /* 0x00000003ffff59a7 */ /* 0x0005e20008000011 */
[----:B------:R-:W-:-:S04]  /*1db0*/  ULOP3.LUT UR8, UR22, 0x2, URZ, 0xfc, !UPT ;  /* 0x0000000216087892 */ /* 0x000fc8000f8efcff */
[----:B------:R-:W-:-:S09]  /*1dc0*/  UISETP.NE.AND UP0, UPT, UR8, 0x2, UPT ;  /* 0x000000020800788c */ /* 0x000fd2000bf05270 */
[----:B------:R-:W-:Y:S05]  /*1dd0*/  BRA.U UP0, `(.L_x_35) ;  /* 0x0000000100047547 */ /* 0x000fea000b800000 */
[----:B------:R-:W-:Y:S05]  /*1de0*/  BPT.TRAP 0x1 ;  /* 0x000000040000795c */ /* 0x000fea0000300000 */
.L_x_35:
[----:B------:R-:W-:Y:S04]  /*1df0*/  BSSY.RECONVERGENT B0, `(.L_x_36) ;  /* 0x0000003000007945 */ /* 0x000fe80003800200 */
[----:B------:R-:W-:Y:S05]  /*1e00*/  @!P4 BRA `(.L_x_37) ;  /* 0x000000000004c947 */ /* 0x000fea0003800000 */
[----:B------:R-:W-:Y:S05]  /*1e10*/  BPT.TRAP 0x1 ;  /* 0x000000040000795c */ /* 0x000fea0000300000 */
.L_x_37:
[----:B------:R-:W-:Y:S05]  /*1e20*/  BSYNC.RECONVERGENT B0 ;  /* 0x0000000000007941 */ /* 0x000fea0003800200 */
.L_x_36:
        /* <DEDUP_REMOVED lines=9> */
[----:B------:R-:W-:Y:S02]  /*1ec0*/  USHF.L.U32 UR18, UR25, 0x6, URZ ;  /* 0x0000000619127899 */ /* 0x000fe400080006ff */
[----:B------:R-:W-:Y:S01]  /*1ed0*/  ULOP3.LUT UR17, UR17, 0xfefffff8, URZ, 0xc0, !UPT ;  /* 0xfefffff811117892 */ /* 0x000fe2000f8ec0ff */
[----:B-1----:R-:W-:Y:S01]  /*1ee0*/  SHF.L.U32 R2, R15, 0x1f, RZ ;  /* 0x0000001f0f027819 */ /* 0x002fe200000006ff */
[----:B------:R-:W-:Y:S02]  /*1ef0*/  UIADD3 UR16, UPT, UPT, UR16, 0x8400, URZ ;  /* 0x0000840010107890 */ /* 0x000fe4000fffe0ff */
[----:B------:R-:W-:Y:S01]  /*1f00*/  UIADD3.X UR33, UPT, UPT, URZ, UR15, URZ, UP1, !UPT ;  /* 0x0000000fff217290 */ /* 0x000fe20008ffe4ff */
[----:B------:R4:W1:Y:S01]  /*1f10*/  SYNCS.PHASECHK.TRANS64.TRYWAIT P0, [UR8+0x40], R2 ;  /* 0x00004002ff0075a7 */ /* 0x0008620008001108 */
[----:B------:R-:W-:-:S02]  /*1f20*/  ULEA UR8, UR27, UR6, 0xe ;  /* 0x000000061b087291 */ /* 0x000fc4000f8e70ff */
[----:B------:R-:W-:Y:S02]  /*1f30*/  UIADD3.X UR31, UPT, UPT, URZ, UR15, URZ, UP0, !UPT ;  /* 0x0000000fff1f7290 */ /* 0x000fe400087fe4ff */
[----:B------:R-:W-:Y:S01]  /*1f40*/  UIADD3 UR8, UPT, UPT, UR8, 0x18400, URZ ;  /* 0x0001840008087890 */ /* 0x000fe2000fffe0ff */
[----:B------:R-:W-:Y:S01]  /*1f50*/  UMOV UR28, 0x0 ;  /* 0x00000000001c7882 */ /* 0x000fe20000000000 */
[----:B------:R-:W-:Y:S01]  /*1f60*/  UMOV UR29, 0x10000000 ;  /* 0x10000000001d7882 */ /* 0x000fe20000000000 */
[----:B------:R-:W-:Y:S01]  /*1f70*/  UMOV UR19, UR35 ;  /* 0x0000002300137c82 */ /* 0x000fe20008000000 */
[----:B------:R-:W-:Y:S01]  /*1f80*/  UMOV UR20, UR36 ;  /* 0x0000002400147c82 */ /* 0x000fe20008000000 */
[----:B------:R-:W-:Y:S01]  /*1f90*/  UMOV UR12, UR36 ;  /* 0x00000024000c7c82 */ /* 0x000fe20008000000 */
[----:B------:R-:W-:Y:S01]  /*1fa0*/  UMOV UR9, UR17 ;  /* 0x0000001100097c82 */ /* 0x000fe20008000000 */
[----:B------:R-:W-:Y:S01]  /*1fb0*/  UMOV UR10, UR18 ;  /* 0x00000012000a7c82 */ /* 0x000fe20008000000 */
[----:B------:R4:W-:Y:S01]  /*1fc0*/  UTMALDG.3D.2CTA [UR16], [UR32], desc[UR28] ;  /* 0x00001c10200075b4 */ /* 0x0009e20008211000 */
[----:B------:R-:W-:Y:S01]  /*1fd0*/  UIADD3 UR25, UPT, UPT, UR25, 0x1, URZ ;  /* 0x0000000119197890 */ /* 0x000fe2000fffe0ff */
[----:B------:R-:W-:-:S03]  /*1fe0*/  UMOV UR27, UR23 ;  /* 0x00000017001b7c82 */ /* 0x000fc60008000000 */
[----:B------:R-:W-:Y:S01]  /*1ff0*/  UISETP.NE.AND UP0, UPT, UR25, UR26, UPT ;  /* 0x0000001a1900728c */ /* 0x000fe2000bf05270 */
[----:B------:R4:W-:Y:S08]  /*2000*/  UTMALDG.3D.2CTA [UR8], [UR30], desc[UR28] ;  /* 0x00001c081e0075b4 */ /* 0x0009f00008211000 */
[----:B----4-:R-:W-:Y:S05]  /*2010*/  BRA.U UP0, `(.L_x_38) ;  /* 0xfffffffd00487547 */ /* 0x010fea000b83ffff */
.L_x_32:
[C---:B-1----:R-:W-:Y:S01]  /*2020*/  LEA R2, R14.reuse, UR6, 0x3 ;  /* 0x000000060e027c11 */ /* 0x042fe2000f8e18ff */
[----:B------:R-:W-:Y:S01]  /*2030*/  NOP ;  /* 0x0000000000007918 */ /* 0x000fe20000000000 */
[----:B--2---:R-:W-:Y:S02]  /*2040*/  SHF.L.U32 R3, R13, 0x1f, RZ ;  /* 0x0000001f0d037819 */ /* 0x004fe400000006ff */
[----:B------:R-:W-:Y:S02]  /*2050*/  LEA R4, R14, UR6, 0x4 ;  /* 0x000000060e047c11 */ /* 0x000fe4000f8e20ff */
[----:B------:R-:W1:Y:S02]  /*2060*/  SYNCS.PHASECHK.TRANS64.TRYWAIT P0, [R2+URZ+0xd0], R3 ;  /* 0x0000d003020075a7 */ /* 0x000e6400080011ff */
[----:B-1----:R-:W-:Y:S05]  /*2070*/  @!P0 BRA `(.L_x_39) ;  /* 0x0000008800b88947 */ /* 0x002fea0003800000 */
.L_x_141:
[----:B------:R-:W2:Y:S01]  /*2080*/  LDS.128 R4, [R4+0x160] ;  /* 0x0001600004047984 */ /* 0x000ea20000000c00 */
[----:B------:R-:W-:Y:S01]  /*2090*/  ISETP.GE.AND P0, PT, R66, 0x1, PT ;  /* 0x000000014200780c */ /* 0x000fe20003f06270 */
[----:B-1----:R-:W-:Y:S01]  /*20a0*/  VIADD R2, R2, 0xe0 ;  /* 0x000000e002027836 */ /* 0x002fe20000000000 */
[----:B------:R-:W-:Y:S01]  /*20b0*/  @!PT LDS RZ, [RZ] ;  /* 0x00000000fffff984 */ /* 0x000fe20000000800 */
[----:B------:R-:W-:Y:S01]  /*20c0*/  @!PT LDS RZ, [RZ] ;  /* 0x00000000fffff984 */ /* 0x000fe20000000800 */
[----:B------:R-:W-:Y:S01]  /*20d0*/  @!PT LDS RZ, [RZ] ;  /* 0x00000000fffff984 */ /* 0x000fe20000000800 */
[----:B------:R-:W-:Y:S01]  /*20e0*/  @!PT LDS RZ, [RZ] ;  /* 0x00000000fffff984 */ /* 0x000fe20000000800 */
[----:B------:R1:W-:Y:S06]  /*20f0*/  MEMBAR.ALL.CTA ;  /* 0x0000000000007992 */ /* 0x0003ec0000008000 */
[----:B-1----:R-:W1:Y:S01]  /*2100*/  FENCE.VIEW.ASYNC.S ;  /* 0x00000000000073c6 */ /* 0x002e620000000000 */
[----:B------:R-:W-:-:S04]  /*2110*/  PRMT R2, RZ, 0x654, R2 ;  /* 0x00000654ff027816 */ /* 0x000fc80000000002 */
[----:B-1----:R1:W-:Y:S01]  /*2120*/  SYNCS.ARRIVE.TRANS64.RED.A1T0 RZ, [R2+URZ], RZ ;  /* 0x000000ff02ff79a7 */ /* 0x0023e200081004ff */
[----:B--2---:R-:W-:-:S13]  /*2130*/  LOP3.LUT P2, RZ, R6, 0x1, RZ, 0xc0, !PT ;  /* 0x0000000106ff7812 */ /* 0x004fda000784c0ff */
[----:B------:R-:W-:Y:S01]  /*2140*/  @P2 SHF.R.U32.HI R3, RZ, 0x10, R5 ;  /* 0x00000010ff032819 */ /* 0x000fe20000011605 */
[----:B------:R-:W-:Y:S01]  /*2150*/  VOTEU.ANY UP0, P2 ;  /* 0x0000000000ff7886 */ /* 0x000fe20001000100 */
[----:B------:R-:W-:Y:S02]  /*2160*/  @P2 MOV R11, R4 ;  /* 0x00000004000b2202 */ /* 0x000fe40000000f00 */
[----:B------:R-:W-:Y:S02]  /*2170*/  @P2 R2UR.BROADCAST UR8, R3 ;  /* 0x00000000030822ca */ /* 0x000fe400008e0000 */
[----:B------:R-:W-:-:S11]  /*2180*/  @P2 LOP3.LUT R8, R5, 0xffff, RZ, 0xc0, !PT ;  /* 0x0000ffff05082812 */ /* 0x000fd600078ec0ff */
[----:B------:R-:W-:Y:S01]  /*2190*/  @UP0 UMOV UR36, UR8 ;  /* 0x0000000800240c82 */ /* 0x000fe20008000000 */
[----:B-1----:R-:W-:Y:S05]  /*21a0*/  @!P0 BRA `(.L_x_40) ;  /* 0x0000000000b88947 */ /* 0x002fea0003800000 */
[----:B------:R-:W3:Y:S01]  /*21b0*/  LDC.64 R4, c[0x0][0xb18] ;  /* 0x0002c600ff047b82 */ /* 0x000ee20000000a00 */
[----:B------:R-:W-:-:S07]  /*21c0*/  ISETP.NE.AND P3, PT, R66, 0x1, PT ;  /* 0x000000014200780c */ /* 0x000fce0003f65270 */
[----:B------:R-:W1:Y:S08]  /*21d0*/  LDC.64 R6, c[0x0][0xb10] ;  /* 0x0002c400ff067b82 */ /* 0x000e700000000a00 */
[----:B------:R-:W2:Y:S08]  /*21e0*/  LDC R18, c[0x0][0xb20] ;  /* 0x0002c800ff127b82 */ /* 0x000eb00000000800 */
[----:B------:R-:W4:Y:S01]  /*21f0*/  LDC R20, c[0x0][0xb0c] ;  /* 0x0002c300ff147b82 */ /* 0x000f220000000800 */
[----:B---3--:R-:W-:Y:S01]  /*2200*/  IMAD.HI.U32 R19, R0, R5, RZ ;  /* 0x0000000500137227 */ /* 0x008fe200078e00ff */
[----:B------:R-:W-:-:S03]  /*2210*/  ISETP.NE.AND P0, PT, R4, 0x1, PT ;  /* 0x000000010400780c */ /* 0x000fc60003f05270 */
[----:B------:R-:W-:-:S03]  /*2220*/  IMAD.HI.U32 R5, R8, R5, RZ ;  /* 0x0000000508057227 */ /* 0x000fc600078e00ff */
[----:B------:R-:W3:Y:S01]  /*2230*/  LDC.64 R2, c[0x0][0xb28] ;  /* 0x0002ca00ff027b82 */ /* 0x000ee20000000a00 */
[----:B-1----:R-:W-:-:S04]  /*2240*/  IMAD.HI.U32 R22, R9, R6, RZ ;  /* 0x0000000609167227 */ /* 0x002fc800078e00ff */
[----:B------:R-:W-:Y:S01]  /*2250*/  IMAD.HI.U32 R24, R11, R6, RZ ;  /* 0x000000060b187227 */ /* 0x000fe200078e00ff */
[----:B------:R-:W-:Y:S02]  /*2260*/  SHF.R.U32.HI R22, RZ, R7, R22 ;  /* 0x00000007ff167219 */ /* 0x000fe40000011616 */
[-C--:B--2---:R-:W-:Y:S02]  /*2270*/  SHF.R.U32.HI R19, RZ, R18.reuse, R19 ;  /* 0x00000012ff137219 */ /* 0x084fe40000011613 */
[----:B------:R-:W-:Y:S02]  /*2280*/  SHF.R.U32.HI R5, RZ, R18, R5 ;  /* 0x00000012ff057219 */ /* 0x000fe40000011605 */
[----:B------:R-:W-:Y:S02]  /*2290*/  SEL R19, R0, R19, !P0 ;  /* 0x0000001300137207 */ /* 0x000fe40004000000 */
[----:B------:R-:W-:Y:S02]  /*22a0*/  SHF.R.U32.HI R24, RZ, R7, R24 ;  /* 0x00000007ff187219 */ /* 0x000fe40000011618 */
[----:B----4-:R-:W-:-:S02]  /*22b0*/  ISETP.NE.AND P1, PT, R20, 0x1, PT ;  /* 0x000000011400780c */ /* 0x010fc40003f25270 */
[----:B------:R-:W-:Y:S02]  /*22c0*/  SEL R5, R8, R5, !P0 ;  /* 0x0000000508057207 */ /* 0x000fe40004000000 */
[----:B------:R-:W-:Y:S02]  /*22d0*/  SEL R21, R9, R22, !P1 ;  /* 0x0000001609157207 */ /* 0x000fe40004800000 */
[----:B------:R-:W-:Y:S01]  /*22e0*/  SEL R7, R11, R24, !P1 ;  /* 0x000000180b077207 */ /* 0x000fe20004800000 */
[----:B---3--:R-:W-:-:S04]  /*22f0*/  IMAD.HI.U32 R22, R19, R2, RZ ;  /* 0x0000000213167227 */ /* 0x008fc800078e00ff */
[----:B------:R-:W-:Y:S01]  /*2300*/  IMAD.HI.U32 R6, R21, R2, RZ ;  /* 0x0000000215067227 */ /* 0x000fe200078e00ff */
[----:B------:R-:W-:-:S04]  /*2310*/  @P3 SHF.R.U32.HI R19, RZ, R3, R22 ;  /* 0x00000003ff133219 */ /* 0x000fc80000011616 */
[----:B------:R-:W-:Y:S01]  /*2320*/  @P3 SHF.R.U32.HI R21, RZ, R3, R6 ;  /* 0x00000003ff153219 */ /* 0x000fe20000011606 */
[----:B------:R-:W-:-:S04]  /*2330*/  IMAD R19, R66, R19, RZ ;  /* 0x0000001342137224 */ /* 0x000fc800078e02ff */
[----:B------:R-:W-:Y:S01]  /*2340*/  IMAD R6, R66, R21, RZ ;  /* 0x0000001542067224 */ /* 0x000fe200078e02ff */
[C---:B------:R-:W-:Y:S02]  /*2350*/  ISETP.GE.AND P0, PT, R5.reuse, R19, PT ;  /* 0x000000130500720c */ /* 0x040fe40003f06270 */
[----:B------:R-:W-:Y:S02]  /*2360*/  IADD3 R19, PT, PT, -R5, RZ, RZ ;  /* 0x000000ff05137210 */ /* 0x000fe40007ffe1ff */
[----:B------:R-:W-:Y:S01]  /*2370*/  ISETP.GE.OR P0, PT, R7, R6, P0 ;  /* 0x000000060700720c */ /* 0x000fe20000706670 */
[----:B------:R-:W-:-:S04]  /*2380*/  IMAD.HI.U32 R6, R5, R2, RZ ;  /* 0x0000000205067227 */ /* 0x000fc800078e00ff */
[----:B------:R-:W-:Y:S01]  /*2390*/  IMAD R8, R4, R19, R8 ;  /* 0x0000001304087224 */ /* 0x000fe200078e0208 */
[----:B------:R-:W-:-:S04]  /*23a0*/  SHF.R.U32.HI R6, RZ, R3, R6 ;  /* 0x00000003ff067219 */ /* 0x000fc80000011606 */
[----:B------:R-:W-:-:S03]  /*23b0*/  SEL R6, R5, R6, !P3 ;  /* 0x0000000605067207 */ /* 0x000fc60005800000 */
[----:B------:R-:W-:-:S04]  /*23c0*/  @!P0 IMAD.HI.U32 R18, R7, R2, RZ ;  /* 0x0000000207128227 */ /* 0x000fc800078e00ff */
[----:B------:R-:W-:Y:S01]  /*23d0*/  IMAD.MOV R2, RZ, RZ, -R6 ;  /* 0x000000ffff027224 */ /* 0x000fe200078e0a06 */
[----:B------:R-:W-:-:S03]  /*23e0*/  @!P0 SHF.R.U32.HI R18, RZ, R3, R18 ;  /* 0x00000003ff128219 */ /* 0x000fc60000011612 */
[----:B------:R-:W-:Y:S01]  /*23f0*/  IMAD R2, R66, R2, R5 ;  /* 0x0000000242027224 */ /* 0x000fe200078e0205 */
        /* <DEDUP_REMOVED lines=9> */
.L_x_40:
[----:B------:R-:W1:Y:S02]  /*2490*/  LDCU UR8, c[0x0][0xb30] ;  /* 0x00016600ff0877ac */ /* 0x000e640008000800 */
[----:B-1----:R-:W-:-:S09]  /*24a0*/  UISETP.NE.AND UP0, UPT, UR8, 0x1, UPT ;  /* 0x000000010800788c */ /* 0x002fd2000bf05270 */
[----:B------:R-:W-:Y:S05]  /*24b0*/  BRA.U UP0, `(.L_x_41) ;  /* 0x0000000100407547 */ /* 0x000fea000b800000 */
[----:B------:R-:W1:Y:S08]  /*24c0*/  LDC.64 R4, c[0x0][0xb10] ;  /* 0x0002c400ff047b82 */ /* 0x000e700000000a00 */
[----:B------:R-:W2:Y:S08]  /*24d0*/  LDC.64 R2, c[0x0][0xb18] ;  /* 0x0002c600ff027b82 */ /* 0x000eb00000000a00 */
[----:B------:R-:W4:Y:S08]  /*24e0*/  LDC R6, c[0x0][0xb20] ;  /* 0x0002c800ff067b82 */ /* 0x000f300000000800 */
[----:B------:R-:W3:Y:S01]  /*24f0*/  LDC R18, c[0x0][0xb0c] ;  /* 0x0002c300ff127b82 */ /* 0x000ee20000000800 */
[----:B-1----:R-:W-:-:S05]  /*2500*/  IMAD.HI.U32 R4, R11, R4, RZ ;  /* 0x000000040b047227 */ /* 0x002fca00078e00ff */
[----:B------:R-:W-:Y:S01]  /*2510*/  SHF.R.U32.HI R4, RZ, R5, R4 ;  /* 0x00000005ff047219 */ /* 0x000fe20000011604 */
[----:B--2---:R-:W-:Y:S01]  /*2520*/  IMAD.HI.U32 R3, R8, R3, RZ ;  /* 0x0000000308037227 */ /* 0x004fe200078e00ff */
[----:B------:R-:W-:-:S04]  /*2530*/  ISETP.NE.AND P0, PT, R2, 0x1, PT ;  /* 0x000000010200780c */ /* 0x000fc80003f05270 */
[----:B----4-:R-:W-:-:S04]  /*2540*/  SHF.R.U32.HI R3, RZ, R6, R3 ;  /* 0x00000006ff037219 */ /* 0x010fc80000011603 */
[----:B------:R-:W-:Y:S02]  /*2550*/  SEL R3, R8, R3, !P0 ;  /* 0x0000000308037207 */ /* 0x000fe40004000000 */
[----:B---3--:R-:W-:-:S04]  /*2560*/  ISETP.NE.AND P1, PT, R18, 0x1, PT ;  /* 0x000000011200780c */ /* 0x008fc80003f25270 */
[----:B------:R-:W-:-:S05]  /*2570*/  SEL R4, R11, R4, !P1 ;  /* 0x000000040b047207 */ /* 0x000fca0004800000 */
[----:B------:R-:W-:Y:S02]  /*2580*/  IMAD.IADD R5, R3, 0x1, -R4 ;  /* 0x0000000103057824 */ /* 0x000fe400078e0a04 */
[----:B------:R-:W-:Y:S02]  /*2590*/  IMAD.IADD R3, R4, 0x1, -R3 ;  /* 0x0000000104037824 */ /* 0x000fe400078e0a03 */
[----:B------:R-:W-:Y:S02]  /*25a0*/  IMAD R11, R5, R18, R11 ;  /* 0x00000012050b7224 */ /* 0x000fe400078e020b */
[----:B------:R-:W-:-:S07]  /*25b0*/  IMAD R8, R3, R2, R8 ;  /* 0x0000000203087224 */ /* 0x000fce00078e0208 */
.L_x_41:
[----:B------:R-:W-:Y:S01]  /*25c0*/  VIADD R14, R14, 0x1 ;  /* 0x000000010e0e7836 */ /* 0x000fe20000000000 */
[----:B------:R-:W-:Y:S01]  /*25d0*/  UPLOP3.LUT UP5, UPT, UPT, UPT, UPT, 0x80, 0x8 ;  /* 0x000000000008789c */ /* 0x000fe20003faf070 */
[----:B------:R-:W-:Y:S02]  /*25e0*/  IMAD.IADD R113, R11, 0x1, R108 ;  /* 0x000000010b717824 */ /* 0x000fe400078e026c */
[----:B------:R-:W-:Y:S01]  /*25f0*/  IMAD.IADD R114, R8, 0x1, R109 ;  /* 0x0000000108727824 */ /* 0x000fe200078e026d */
[----:B------:R-:W-:-:S04]  /*2600*/  ISETP.NE.AND P0, PT, R14, 0x2, PT ;  /* 0x000000020e00780c */ /* 0x000fc80003f05270 */
[----:B------:R-:W-:Y:S02]  /*2610*/  SEL R2, RZ, 0x1, P0 ;  /* 0x00000001ff027807 */ /* 0x000fe40000000000 */
[----:B------:R-:W-:Y:S02]  /*2620*/  SEL R14, R14, RZ, P0 ;  /* 0x000000ff0e0e7207 */ /* 0x000fe40000000000 */
[----:B------:R-:W-:Y:S01]  /*2630*/  LOP3.LUT R13, R13, R2, RZ, 0x3c, !PT ;  /* 0x000000020d0d7212 */ /* 0x000fe200078e3cff */
[----:B------:R-:W-:Y:S06]  /*2640*/  @P2 BRA `(.L_x_42) ;  /* 0xfffffff000542947 */ /* 0x000fec000383ffff */
[----:B------:R-:W-:Y:S01]  /*2650*/  UIADD3 UR6, UPT, UPT, UR6, 0x40, URZ ;  /* 0x0000004006067890 */ /* 0x000fe2000fffe0ff */
[----:B------:R-:W-:-:S03]  /*2660*/  SHF.L.U32 R3, R15, 0x1f, RZ ;  /* 0x0000001f0f037819 */ /* 0x000fc600000006ff */
[----:B------:R-:W-:-:S09]  /*2670*/  ULEA UR4, UR23, UR6, 0x3 ;  /* 0x0000000617047291 */ /* 0x000fd2000f8e18ff */
[----:B------:R-:W1:Y:S02]  /*2680*/  SYNCS.PHASECHK.TRANS64.TRYWAIT P0, [UR4], R3 ;  /* 0x00000003ff0075a7 */ /* 0x000e640008001104 */
[----:B-1----:R-:W-:Y:S05]  /*2690*/  @!P0 BRA `(.L_x_43) ;  /* 0x0000008400448947 */ /* 0x002fea0003800000 */
.L_x_143:
[----:B------:R-:W-:-:S04]  /*26a0*/  UIADD3 UR5, UPT, UPT, UR23, 0x1, URZ ;  /* 0x0000000117057890 */ /* 0x000fc8000fffe0ff */
[----:B------:R-:W-:-:S04]  /*26b0*/  UISETP.NE.AND UP0, UPT, UR5, 0x8, UPT ;  /* 0x000000080500788c */ /* 0x000fc8000bf05270 */
[----:B------:R-:W-:Y:S02]  /*26c0*/  USEL UR7, URZ, 0x1, UP0 ;  /* 0x00000001ff077887 */ /* 0x000fe40008000000 */
[----:B------:R-:W-:-:S04]  /*26d0*/  USEL UR5, UR5, URZ, UP0 ;  /* 0x000000ff05057287 */ /* 0x000fc80008000000 */
[----:B------:R-:W-:Y:S01]  /*26e0*/  ULEA UR4, UR5, UR6, 0x3 ;  /* 0x0000000605047291 */ /* 0x000fe2000f8e18ff */
[----:B------:R-:W-:-:S04]  /*26f0*/  LOP3.LUT R2, R15, UR7, RZ, 0x3c, !PT ;  /* 0x000000070f027c12 */ /* 0x000fc8000f8e3cff */
[----:B-1----:R-:W-:-:S04]  /*2700*/  SHF.L.U32 R3, R2, 0x1f, RZ ;  /* 0x0000001f02037819 */ /* 0x002fc800000006ff */
[----:B------:R-:W1:Y:S02]  /*2710*/  SYNCS.PHASECHK.TRANS64.TRYWAIT P0, [UR4], R3 ;  /* 0x00000003ff0075a7 */ /* 0x000e640008001104 */
[----:B-1----:R-:W-:Y:S05]  /*2720*/  @!P0 BRA `(.L_x_44) ;  /* 0x0000008400388947 */ /* 0x002fea0003800000 */
.L_x_145:
        /* <DEDUP_REMOVED lines=9> */
.L_x_147:
        /* <DEDUP_REMOVED lines=9> */
.L_x_149:
        /* <DEDUP_REMOVED lines=9> */
.L_x_151:
        /* <DEDUP_REMOVED lines=9> */
.L_x_153:
        /* <DEDUP_REMOVED lines=9> */
.L_x_155:
[----:B------:R-:W-:-:S04]  /*2a00*/  UIADD3 UR5, UPT, UPT, UR5, 0x1, URZ ;  /* 0x0000000105057890 */ /* 0x000fc8000fffe0ff */
[----:B------:R-:W-:-:S04]  /*2a10*/  UISETP.NE.AND UP0, UPT, UR5, 0x8, UPT ;  /* 0x000000080500788c */ /* 0x000fc8000bf05270 */
[----:B------:R-:W-:Y:S02]  /*2a20*/  USEL UR4, URZ, 0x1, UP0 ;  /* 0x00000001ff047887 */ /* 0x000fe40008000000 */
[----:B------:R-:W-:-:S04]  /*2a30*/  USEL UR5, UR5, URZ, UP0 ;  /* 0x000000ff05057287 */ /* 0x000fc80008000000 */
[----:B------:R-:W-:Y:S01]  /*2a40*/  ULEA UR5, UR5, UR6, 0x3 ;  /* 0x0000000605057291 */ /* 0x000fe2000f8e18ff */
[----:B-1----:R-:W-:-:S04]  /*2a50*/  LOP3.LUT R3, R2, UR4, RZ, 0x3c, !PT ;  /* 0x0000000402037c12 */ /* 0x002fc8000f8e3cff */
[----:B------:R-:W-:Y:S01]  /*2a60*/  SHF.L.U32 R3, R3, 0x1f, RZ ;  /* 0x0000001f03037819 */ /* 0x000fe200000006ff */
[----:B---3--:R-:W-:-:S07]  /*2a70*/  IMAD.U32 R0, RZ, RZ, UR5 ;  /* 0x00000005ff007e24 */ /* 0x008fce000f8e00ff */
.L_x_50:
[----:B-1----:R1:W2:Y:S02]  /*2a80*/  SYNCS.PHASECHK.TRANS64.TRYWAIT P0, [R0+URZ], R3 ;  /* 0x00000003000075a7 */ /* 0x0022a400080011ff */
[----:B--2---:R-:W-:Y:S05]  /*2a90*/  @!P0 NANOSLEEP.SYNCS 0x989680 ;  /* 0x009896800000895d */ /* 0x004fea0003900000 */
[----:B------:R-:W2:Y:S02]  /*2aa0*/  @!P0 SYNCS.PHASECHK.TRANS64 P0, [R0+URZ], R3 ;  /* 0x00000003000085a7 */ /* 0x000ea400080010ff */
[----:B--2---:R-:W-:Y:S05]  /*2ab0*/  @P0 EXIT ;  /* 0x000000000000094d */ /* 0x004fea0003800000 */
[----:B------:R-:W-:Y:S05]  /*2ac0*/  BRA `(.L_x_50) ;  /* 0xfffffffc00ec7947 */ /* 0x000fea000383ffff */
.L_x_22:
[----:B------:R-:W-:-:S04]  /*2ad0*/  UISETP.NE.AND UP1, UPT, UR37, URZ, UPT ;  /* 0x000000ff2500728c */ /* 0x000fc8000bf25270 */
[----:B------:R-:W-:-:S09]  /*2ae0*/  UISETP.NE.OR UP1, UPT, UR10, 0x1, UP1 ;  /* 0x000000010a00788c */ /* 0x000fd20008f25670 */
[----:B------:R-:W-:Y:S05]  /*2af0*/  BRA.U UP1, `(.L_x_51) ;  /* 0x00000005014c7547 */ /* 0x000fea000b800000 */
[----:B------:R-:W-:Y:S01]  /*2b00*/  HFMA2 R11, -RZ, RZ, 0, 0 ;  /* 0x00000000ff0b7431 */ /* 0x000fe200000001ff */
[----:B------:R-:W-:Y:S01]  /*2b10*/  ISETP.GE.U32.AND P2, PT, R10, 0x2, PT ;  /* 0x000000020a00780c */ /* 0x000fe20003f46070 */
[----:B------:R-:W-:Y:S01]  /*2b20*/  IMAD.MOV.U32 R12, RZ, RZ, 0x1 ;  /* 0x00000001ff0c7424 */ /* 0x000fe200078e00ff */
[----:B------:R-:W-:Y:S01]  /*2b30*/  CS2R R8, SRZ ;  /* 0x0000000000087805 */ /* 0x000fe2000001ff00 */
[----:B------:R-:W-:Y:S01]  /*2b40*/  IMAD.MOV.U32 R3, RZ, RZ, RZ ;  /* 0x000000ffff037224 */ /* 0x000fe200078e00ff */
[----:B------:R-:W-:Y:S01]  /*2b50*/  UMOV UR4, 0x400 ;  /* 0x0000040000047882 */ /* 0x000fe20000000000 */
[----:B------:R-:W-:Y:S01]  /*2b60*/  UMOV UR6, URZ ;  /* 0x000000ff00067c82 */ /* 0x000fe20008000000 */
[----:B------:R-:W-:-:S12]  /*2b70*/  ULEA UR37, UR37, UR4, 0x18 ;  /* 0x0000000425257291 */ /* 0x000fd8000f8ec0ff */
.L_x_55:
[----:B------:R-:W-:Y:S02]  /*2b80*/  LEA R0, R3, UR37, 0x3 ;  /* 0x0000002503007c11 */ /* 0x000fe4000f8e18ff */
[----:B------:R-:W-:-:S03]  /*2b90*/  SHF.L.U32 R5, R8, 0x1f, RZ ;  /* 0x0000001f08057819 */ /* 0x000fc600000006ff */
[----:B------:R-:W-:Y:S01]  /*2ba0*/  VIADD R4, R0, 0x140 ;  /* 0x0000014000047836 */ /* 0x000fe20000000000 */
[----:B------:R-:W1:Y:S02]  /*2bb0*/  SYNCS.PHASECHK.TRANS64.TRYWAIT P0, [R0+URZ+0x130], R5 ;  /* 0x00013005000075a7 */ /* 0x000e6400080011ff */
[----:B-1----:R-:W-:Y:S05]  /*2bc0*/  @!P0 BRA `(.L_x_52) ;  /* 0x0000008000a08947 */ /* 0x002fea0003800000 */
.L_x_156:
[----:B------:R-:W-:Y:S01]  /*2bd0*/  ULEA UR5, UR6, UR37, 0x3 ;  /* 0x0000002506057291 */ /* 0x000fe2000f8e18ff */
[----:B------:R-:W-:Y:S01]  /*2be0*/  PRMT R4, RZ, 0x654, R4 ;  /* 0x00000654ff047816 */ /* 0x000fe20000000004 */
[----:B-1----:R-:W-:Y:S01]  /*2bf0*/  @!P2 IMAD.MOV.U32 R5, RZ, RZ, 0x10 ;  /* 0x00000010ff05a424 */ /* 0x002fe200078e00ff */
[----:B------:R-:W-:Y:S01]  /*2c00*/  SHF.L.U32 R7, R12, 0x1f, RZ ;  /* 0x0000001f0c077819 */ /* 0x000fe200000006ff */
[----:B------:R-:W-:Y:S01]  /*2c10*/  UIADD3 UR4, UPT, UPT, UR5, 0xd0, URZ ;  /* 0x000000d005047890 */ /* 0x000fe2000fffe0ff */
[----:B------:R1:W-:Y:S05]  /*2c20*/  SYNCS.ARRIVE.TRANS64.RED.A1T0 RZ, [R4+URZ], RZ ;  /* 0x000000ff04ff79a7 */ /* 0x0003ea00081004ff */
[----:B------:R-:W-:Y:S01]  /*2c30*/  IMAD.U32 R13, RZ, RZ, UR4 ;  /* 0x00000004ff0d7e24 */ /* 0x000fe2000f8e00ff */
[----:B------:R-:W2:Y:S04]  /*2c40*/  SYNCS.PHASECHK.TRANS64.TRYWAIT P0, [UR5+0xe0], R7 ;  /* 0x0000e007ff0075a7 */ /* 0x000ea80008001105 */
[----:B------:R-:W-:Y:S01]  /*2c50*/  PRMT R13, R10, 0x654, R13 ;  /* 0x000006540a0d7816 */ /* 0x000fe2000000000d */
[----:B-12---:R-:W-:Y:S06]  /*2c60*/  @!P0 BRA `(.L_x_53) ;  /* 0x00000080008c8947 */ /* 0x006fec0003800000 */
.L_x_158:
[----:B------:R-:W-:Y:S01]  /*2c70*/  ULEA UR4, UR6, UR37, 0x4 ;  /* 0x0000002506047291 */ /* 0x000fe2000f8e20ff */
[----:B------:R-:W-:Y:S01]  /*2c80*/  SEL R2, R13, R2, !P2 ;  /* 0x000000020d027207 */ /* 0x000fe20005000000 */
[----:B------:R-:W-:Y:S01]  /*2c90*/  UIADD3 UR5, UPT, UPT, UR5, 0xd0, URZ ;  /* 0x000000d005057890 */ /* 0x000fe2000fffe0ff */
[----:B-1----:R-:W-:Y:S01]  /*2ca0*/  LEA R0, R11, UR37, 0x3 ;  /* 0x000000250b007c11 */ /* 0x002fe2000f8e18ff */
[----:B------:R-:W-:Y:S01]  /*2cb0*/  UIADD3 UR4, UPT, UPT, UR4, 0x160, URZ ;  /* 0x0000016004047890 */ /* 0x000fe2000fffe0ff */
[----:B------:R1:W-:Y:S01]  /*2cc0*/  @!P2 SYNCS.ARRIVE.TRANS64.RED RZ, [R2+URZ], R5 ;  /* 0x0000000502ffa9a7 */ /* 0x0003e200080004ff */
[----:B------:R-:W-:Y:S01]  /*2cd0*/  UIADD3 UR6, UPT, UPT, UR6, 0x1, URZ ;  /* 0x0000000106067890 */ /* 0x000fe2000fffe0ff */
[----:B------:R-:W-:-:S03]  /*2ce0*/  VIADD R3, R3, 0x1 ;  /* 0x0000000103037836 */ /* 0x000fc60000000000 */
[----:B------:R-:W-:Y:S02]  /*2cf0*/  UISETP.NE.AND UP0, UPT, UR6, 0x2, UPT ;  /* 0x000000020600788c */ /* 0x000fe4000bf05270 */
[----:B------:R-:W-:Y:S01]  /*2d00*/  ISETP.NE.AND P0, PT, R3, 0x2, PT ;  /* 0x000000020300780c */ /* 0x000fe20003f05270 */
[----:B------:R-:W-:Y:S06]  /*2d10*/  UGETNEXTWORKID.BROADCAST [UR4], [UR5] ;  /* 0x00000000040073ca */ /* 0x000fec0008000100 */
[----:B------:R-:W-:Y:S02]  /*2d20*/  USEL UR4, URZ, 0x1, UP0 ;  /* 0x00000001ff047887 */ /* 0x000fe40008000000 */
[----:B------:R-:W-:-:S04]  /*2d30*/  USEL UR6, UR6, URZ, UP0 ;  /* 0x000000ff06067287 */ /* 0x000fc80008000000 */
[----:B------:R-:W-:Y:S02]  /*2d40*/  LOP3.LUT R12, R12, UR4, RZ, 0x3c, !PT ;  /* 0x000000040c0c7c12 */ /* 0x000fe4000f8e3cff */
[----:B-1----:R-:W-:-:S04]  /*2d50*/  SHF.L.U32 R5, R9, 0x1f, RZ ;  /* 0x0000001f09057819 */ /* 0x002fc800000006ff */
[----:B------:R-:W1:Y:S02]  /*2d60*/  SYNCS.PHASECHK.TRANS64.TRYWAIT P1, [R0+URZ+0xd0], R5 ;  /* 0x0000d005000075a7 */ /* 0x000e6400080211ff */
[----:B-1----:R-:W-:Y:S05]  /*2d70*/  @!P1 BRA `(.L_x_54) ;  /* 0x0000008000609947 */ /* 0x002fea0003800000 */
.L_x_159:
[----:B------:R-:W-:Y:S01]  /*2d80*/  LEA R4, R11, UR37, 0x4 ;  /* 0x000000250b047c11 */ /* 0x000fe2000f8e20ff */
[----:B-1----:R-:W-:Y:S01]  /*2d90*/  VIADD R0, R0, 0xe0 ;  /* 0x000000e000007836 */ /* 0x002fe20000000000 */
[----:B------:R-:W-:Y:S01]  /*2da0*/  SEL R3, R3, RZ, P0 ;  /* 0x000000ff03037207 */ /* 0x000fe20000000000 */
[----:B------:R-:W-:-:S03]  /*2db0*/  VIADD R11, R11, 0x1 ;  /* 0x000000010b0b7836 */ /* 0x000fc60000000000 */
[----:B------:R-:W1:Y:S01]  /*2dc0*/  LDS.128 R4, [R4+0x160] ;  /* 0x0001600004047984 */ /* 0x000e620000000c00 */
[----:B------:R-:W-:Y:S02]  /*2dd0*/  PRMT R0, RZ, 0x654, R0 ;  /* 0x00000654ff007816 */ /* 0x000fe40000000000 */
[C---:B------:R-:W-:Y:S01]  /*2de0*/  ISETP.NE.AND P1, PT, R11.reuse, 0x2, PT ;  /* 0x000000020b00780c */ /* 0x040fe20003f25270 */
[----:B------:R-:W-:Y:S01]  /*2df0*/  @!PT LDS RZ, [RZ] ;  /* 0x00000000fffff984 */ /* 0x000fe20000000800 */
[----:B------:R-:W-:Y:S01]  /*2e00*/  @!PT LDS RZ, [RZ] ;  /* 0x00000000fffff984 */ /* 0x000fe20000000800 */
[----:B------:R-:W-:Y:S01]  /*2e10*/  @!PT LDS RZ, [RZ] ;  /* 0x00000000fffff984 */ /* 0x000fe20000000800 */
[----:B------:R-:W-:Y:S01]  /*2e20*/  @!PT LDS RZ, [RZ] ;  /* 0x00000000fffff984 */ /* 0x000fe20000000800 */
[----:B------:R2:W-:Y:S06]  /*2e30*/  MEMBAR.ALL.CTA ;  /* 0x0000000000007992 */ /* 0x0005ec0000008000 */
[----:B--2---:R-:W2:Y:S01]  /*2e40*/  FENCE.VIEW.ASYNC.S ;  /* 0x00000000000073c6 */ /* 0x004ea20000000000 */
[----:B------:R-:W-:Y:S01]  /*2e50*/  SEL R11, R11, RZ, P1 ;  /* 0x000000ff0b0b7207 */ /* 0x000fe20000800000 */
[----:B--2---:R2:W-:Y:S01]  /*2e60*/  SYNCS.ARRIVE.TRANS64.RED.A1T0 RZ, [R0+URZ], RZ ;  /* 0x000000ff00ff79a7 */ /* 0x0045e200081004ff */
[----:B-1----:R-:W-:-:S02]  /*2e70*/  LOP3.LUT P3, RZ, R6, 0x1, RZ, 0xc0, !PT ;  /* 0x0000000106ff7812 */ /* 0x002fc4000786c0ff */
[----:B------:R-:W-:-:S04]  /*2e80*/  SEL R5, RZ, 0x1, P0 ;  /* 0x00000001ff057807 */ /* 0x000fc80000000000 */
[----:B------:R-:W-:Y:S02]  /*2e90*/  LOP3.LUT R8, R8, R5, RZ, 0x3c, !PT ;  /* 0x0000000508087212 */ /* 0x000fe400078e3cff */
[----:B--2---:R-:W-:-:S04]  /*2ea0*/  SEL R0, RZ, 0x1, P1 ;  /* 0x00000001ff007807 */ /* 0x004fc80000800000 */
[----:B------:R-:W-:Y:S01]  /*2eb0*/  LOP3.LUT R9, R9, R0, RZ, 0x3c, !PT ;  /* 0x0000000009097212 */ /* 0x000fe200078e3cff */
[----:B------:R-:W-:Y:S06]  /*2ec0*/  @P3 BRA `(.L_x_55) ;  /* 0xfffffffc002c3947 */ /* 0x000fec000383ffff */
[----:B------:R-:W-:Y:S01]  /*2ed0*/  ULEA UR5, UR6, UR37, 0x3 ;  /* 0x0000002506057291 */ /* 0x000fe2000f8e18ff */
[----:B------:R-:W-:-:S08]  /*2ee0*/  SHF.L.U32 R3, R12, 0x1f, RZ ;  /* 0x0000001f0c037819 */ /* 0x000fd000000006ff */
[----:B------:R-:W1:Y:S02]  /*2ef0*/  SYNCS.PHASECHK.TRANS64 P0, [UR5+0xe0], R3 ;  /* 0x0000e003ff0075a7 */ /* 0x000e640008001005 */
[----:B-1----:R-:W-:Y:S05]  /*2f00*/  @P0 BRA `(.L_x_56) ;  /* 0x0000000000080947 */ /* 0x002fea0003800000 */
[----:B------:R-:W1:Y:S02]  /*2f10*/  SYNCS.PHASECHK.TRANS64.TRYWAIT P0, [UR5+0xe0], R3 ;  /* 0x0000e003ff0075a7 */ /* 0x000e640008001105 */
[----:B-1----:R-:W-:Y:S05]  /*2f20*/  @!P0 BRA `(.L_x_57) ;  /* 0x0000008000088947 */ /* 0x002fea0003800000 */
.L_x_56:
[----:B------:R-:W-:-:S04]  /*2f30*/  UIADD3 UR4, UPT, UPT, UR6, 0x1, URZ ;  /* 0x0000000106047890 */ /* 0x000fc8000fffe0ff */
[----:B------:R-:W-:-:S04]  /*2f40*/  UISETP.NE.AND UP0, UPT, UR4, 0x2, UPT ;  /* 0x000000020400788c */ /* 0x000fc8000bf05270 */
[----:B------:R-:W-:Y:S02]  /*2f50*/  USEL UR7, URZ, 0x1, UP0 ;  /* 0x00000001ff077887 */ /* 0x000fe40008000000 */
[----:B------:R-:W-:-:S04]  /*2f60*/  USEL UR4, UR4, URZ, UP0 ;  /* 0x000000ff04047287 */ /* 0x000fc80008000000 */
[----:B------:R-:W-:Y:S01]  /*2f70*/  ULEA UR4, UR4, UR37, 0x3 ;  /* 0x0000002504047291 */ /* 0x000fe2000f8e18ff */
[----:B-1----:R-:W-:-:S04]  /*2f80*/  LOP3.LUT R3, R12, UR7, RZ, 0x3c, !PT ;  /* 0x000000070c037c12 */ /* 0x002fc8000f8e3cff */
[----:B------:R-:W-:-:S04]  /*2f90*/  SHF.L.U32 R0, R3, 0x1f, RZ ;  /* 0x0000001f03007819 */ /* 0x000fc800000006ff */
[----:B------:R-:W1:Y:S02]  /*2fa0*/  SYNCS.PHASECHK.TRANS64 P0, [UR4+0xe0], R0 ;  /* 0x0000e000ff0075a7 */ /* 0x000e640008001004 */
[----:B-1----:R-:W-:Y:S05]  /*2fb0*/  @P0 EXIT ;  /* 0x000000000000094d */ /* 0x002fea0003800000 */
[----:B------:R-:W-:Y:S02]  /*2fc0*/  SHF.L.U32 R3, R3, 0x1f, RZ ;  /* 0x0000001f03037819 */ /* 0x000fe400000006ff */
[----:B------:R-:W-:-:S07]  /*2fd0*/  MOV R0, UR4 ;  /* 0x0000000400007c02 */ /* 0x000fce0008000f00 */
.L_x_58:
[----:B-1----:R1:W2:Y:S02]  /*2fe0*/  SYNCS.PHASECHK.TRANS64.TRYWAIT P0, [R0+URZ+0xe0], R3 ;  /* 0x0000e003000075a7 */ /* 0x0022a400080011ff */
[----:B--2---:R-:W-:Y:S05]  /*2ff0*/  @!P0 NANOSLEEP.SYNCS 0x989680 ;  /* 0x009896800000895d */ /* 0x004fea0003900000 */
[----:B------:R-:W2:Y:S02]  /*3000*/  @!P0 SYNCS.PHASECHK.TRANS64 P0, [R0+URZ+0xe0], R3 ;  /* 0x0000e003000085a7 */ /* 0x000ea400080010ff */
[----:B--2---:R-:W-:Y:S05]  /*3010*/  @P0 EXIT ;  /* 0x000000000000094d */ /* 0x004fea0003800000 */
[----:B------:R-:W-:Y:S05]  /*3020*/  BRA `(.L_x_58) ;  /* 0xfffffffc00ec7947 */ /* 0x000fea000383ffff */
.L_x_51:
[----:B------:R-:W-:Y:S05]  /*3030*/  BRA.U UP4, `(.L_x_59) ;  /* 0x0000001104d87547 */ /* 0x000fea000b800000 */
[----:B------:R-:W-:Y:S01]  /*3040*/  UMOV UR6, 0x40 ;  /* 0x0000004000067882 */ /* 0x000fe20000000000 */
[----:B------:R-:W-:Y:S01]  /*3050*/  NOP ;  /* 0x0000000000007918 */ /* 0x000fe20000000000 */
[----:B------:R-:W-:Y:S01]  /*3060*/  ULEA UR6, UR37, UR6, 0x18 ;  /* 0x0000000625067291 */ /* 0x000fe2000f8ec0ff */
[----:B------:R-:W-:Y:S02]  /*3070*/  UMOV UR7, 0x400 ;  /* 0x0000040000077882 */ /* 0x000fe40000000000 */
[----:B------:R-:W-:-:S06]  /*3080*/  ULEA UR37, UR37, UR7, 0x18 ;  /* 0x0000000725257291 */ /* 0x000fcc000f8ec0ff */
[----:B------:R-:W1:Y:S02]  /*3090*/  LDS.U8 R2, [UR6+0x1c] ;  /* 0x00001c06ff027984 */ /* 0x000e640008000000 */
[----:B-1----:R-:W-:-:S13]  /*30a0*/  ISETP.NE.AND P0, PT, R2, RZ, PT ;  /* 0x000000ff0200720c */ /* 0x002fda0003f05270 */
[----:B------:R-:W-:Y:S05]  /*30b0*/  @P0 BRA `(.L_x_60) ;  /* 0x0000000400080947 */ /* 0x000fea0003800000 */
[----:B------:R-:W-:Y:S02]  /*30c0*/  UISETP.NE.U32.AND UP0, UPT, UR5, 0x1, UPT ;  /* 0x000000010500788c */ /* 0x000fe4000bf05070 */
[----:B------:R-:W-:-:S07]  /*30d0*/  UIADD3 UR8, UPT, UPT, UR6, 0x8, URZ ;  /* 0x0000000806087890 */ /* 0x000fce000fffe0ff */
[----:B------:R-:W-:Y:S05]  /*30e0*/  BRA.U !UP0, `(.L_x_61) ;  /* 0x00000001089c7547 */ /* 0x000fea000b800000 */
[----:B------:R-:W-:Y:S01]  /*30f0*/  ELECT P0, URZ, PT ;  /* 0x0000000000ff782f */ /* 0x000fe20003800000 */
[----:B------:R-:W-:-:S12]  /*3100*/  BSSY B0, `(.L_x_61) ;  /* 0x0000025000007945 */ /* 0x000fd80003800000 */
[----:B------:R-:W-:Y:S05]  /*3110*/  @!P0 BRA `(.L_x_62) ;  /* 0x00000000008c8947 */ /* 0x000fea0003800000 */
[----:B------:R-:W-:-:S05]  /*3120*/  UMOV UR7, 0x10 ;  /* 0x0000001000077882 */ /* 0x000fca0000000000 */
[----:B------:R-:W-:Y:S04]  /*3130*/  DEPBAR.LE SB1, 0x36 ;  /* 0x00009d800000791a */ /* 0x000fe80000000000 */
[----:B------:R-:W1:Y:S02]  /*3140*/  UTCATOMSWS.2CTA.FIND_AND_SET.ALIGN UP1, UR7, UR7 ;  /* 0x00000007000775e3 */ /* 0x000e640008220800 */
[----:B-1----:R-:W-:Y:S01]  /*3150*/  MOV R11, UR7 ;  /* 0x00000007000b7c02 */ /* 0x002fe20008000f00 */
[----:B------:R-:W-:Y:S06]  /*3160*/  BRA.U UP1, `(.L_x_63) ;  /* 0x0000000101187547 */ /* 0x000fec000b800000 */
.L_x_64:
[----:B------:R-:W-:Y:S05]  /*3170*/  NANOSLEEP 0x64 ;  /* 0x000000640000795d */ /* 0x000fea0003800000 */
[----:B------:R-:W-:-:S05]  /*3180*/  UMOV UR7, 0x10 ;  /* 0x0000001000077882 */ /* 0x000fca0000000000 */
[----:B------:R-:W-:Y:S04]  /*3190*/  DEPBAR.LE SB1, 0x36 ;  /* 0x00009d800000791a */ /* 0x000fe80000000000 */
[----:B------:R-:W1:Y:S02]  /*31a0*/  UTCATOMSWS.2CTA.FIND_AND_SET.ALIGN UP1, UR7, UR7 ;  /* 0x00000007000775e3 */ /* 0x000e640008220800 */
[----:B-1----:R-:W-:Y:S01]  /*31b0*/  MOV R11, UR7 ;  /* 0x00000007000b7c02 */ /* 0x002fe20008000f00 */
[----:B------:R-:W-:Y:S05]  /*31c0*/  BRA.U !UP1, `(.L_x_64) ;  /* 0xfffffffd09e87547 */ /* 0x000fea000b83ffff */
.L_x_63:
[----:B------:R-:W1:Y:S01]  /*31d0*/  LDS R5, [UR6+0x10] ;  /* 0x00001006ff057984 */ /* 0x000e620008000800 */
[----:B------:R-:W-:Y:S01]  /*31e0*/  IMAD.U32 R3, RZ, RZ, UR37 ;  /* 0x00000025ff037e24 */ /* 0x000fe2000f8e00ff */
[----:B------:R-:W-:-:S03]  /*31f0*/  MOV R2, UR4 ;  /* 0x0000000400027c02 */ /* 0x000fc60008000f00 */
[----:B------:R-:W-:Y:S01]  /*3200*/  VIADD R3, R3, 0x180 ;  /* 0x0000018003037836 */ /* 0x000fe20000000000 */
[----:B-1----:R-:W-:-:S04]  /*3210*/  SHF.L.U32 R5, R5, 0x1f, RZ ;  /* 0x0000001f05057819 */ /* 0x002fc800000006ff */
[----:B------:R-:W1:Y:S02]  /*3220*/  SYNCS.PHASECHK.TRANS64.TRYWAIT P0, [UR6+0x8], R5 ;  /* 0x00000805ff0075a7 */ /* 0x000e640008001106 */
[----:B-1----:R-:W-:Y:S05]  /*3230*/  @P0 BRA `(.L_x_65) ;  /* 0x0000000000080947 */ /* 0x002fea0003800000 */
[----:B------:R-:W1:Y:S02]  /*3240*/  SYNCS.PHASECHK.TRANS64.TRYWAIT P0, [UR6+0x8], R5 ;  /* 0x00000805ff0075a7 */ /* 0x000e640008001106 */
[----:B-1----:R-:W-:Y:S05]  /*3250*/  @!P0 BRA `(.L_x_66) ;  /* 0x0000007c00548947 */ /* 0x002fea0003800000 */
.L_x_65:
[----:B-1----:R-:W-:Y:S01]  /*3260*/  HFMA2 R4, -RZ, RZ, 0, 5.9604644775390625e-08 ;  /* 0x00000001ff047431 */ /* 0x002fe200000001ff */
[----:B------:R-:W-:Y:S01]  /*3270*/  UPRMT UR7, UR4, 0x654, UR8 ;  /* 0x0000065404077896 */ /* 0x000fe20008000008 */
[----:B------:R-:W-:Y:S01]  /*3280*/  IMAD.MOV.U32 R6, RZ, RZ, 0xffff ;  /* 0x0000ffffff067424 */ /* 0x000fe200078e00ff */
[----:B------:R-:W-:Y:S01]  /*3290*/  PRMT R2, R2, 0x654, R3 ;  /* 0x0000065402027816 */ /* 0x000fe20000000003 */
[----:B------:R-:W-:Y:S02]  /*32a0*/  IMAD.MOV.U32 R5, RZ, RZ, 0x4 ;  /* 0x00000004ff057424 */ /* 0x000fe400078e00ff */
[----:B------:R-:W-:Y:S01]  /*32b0*/  IMAD.SHL.U32 R9, R11, 0x20, RZ ;  /* 0x000000200b097824 */ /* 0x000fe200078e00ff */
[----:B------:R-:W-:Y:S02]  /*32c0*/  MOV R3, UR7 ;  /* 0x0000000700037c02 */ /* 0x000fe40008000f00 */
[-C--:B------:R-:W-:Y:S01]  /*32d0*/  SHF.L.U32 R7, R6, R11.reuse, RZ ;  /* 0x0000000b06077219 */ /* 0x080fe200000006ff */
[----:B------:R1:W-:Y:S01]  /*32e0*/  SYNCS.ARRIVE.TRANS64.RED RZ, [UR7], R5 ;  /* 0x00000005ffff79a7 */ /* 0x0003e20008000407 */
[----:B------:R-:W-:Y:S01]  /*32f0*/  SHF.L.U32 R6, R4, R11, RZ ;  /* 0x0000000b04067219 */ /* 0x000fe200000006ff */
[----:B------:R1:W-:Y:S04]  /*3300*/  STS [UR37+0x180], R9 ;  /* 0x00018009ff007988 */ /* 0x0003e80008000825 */
[----:B------:R1:W-:Y:S04]  /*3310*/  STAS [R2.64], R11 ;  /* 0x0000000b02007dbd */ /* 0x0003e8000c0008ff */
[----:B------:R1:W-:Y:S04]  /*3320*/  ATOMS.OR RZ, [UR6+0x14], R7 ;  /* 0x00001407ffff798c */ /* 0x0003e8000b000006 */
[----:B------:R1:W-:Y:S04]  /*3330*/  ATOMS.OR RZ, [UR6+0x18], R6 ;  /* 0x00001806ffff798c */ /* 0x0003e8000b000006 */
[----:B------:R1:W-:Y:S02]  /*3340*/  ATOMS.XOR RZ, [UR6+0x10], R4 ;  /* 0x00001004ffff798c */ /* 0x0003e4000b800006 */
.L_x_62:
[----:B------:R-:W-:Y:S05]  /*3350*/  BSYNC B0 ;  /* 0x0000000000007941 */ /* 0x000fea0003800000 */
.L_x_61:
[----:B------:R-:W-:Y:S05]  /*3360*/  BRA.U UP0, `(.L_x_67) ;  /* 0x00000001006c7547 */ /* 0x000fea000b800000 */
[----:B------:R-:W-:-:S03]  /*3370*/  UMOV UR7, 0xffffffff ;  /* 0xffffffff00077882 */ /* 0x000fc60000000000 */
[----:B------:R-:W-:Y:S05]  /*3380*/  BRA.DIV UR7, `(.L_x_68) ;  /* 0x0000007e07207947 */ /* 0x000fea000b800000 */
[----:B------:R-:W-:-:S13]  /*3390*/  ELECT P6, URZ, PT ;  /* 0x0000000000ff782f */ /* 0x000fda00038c0000 */
.L_x_163:
[----:B------:R-:W-:Y:S05]  /*33a0*/  @!P6 BRA `(.L_x_67) ;  /* 0x00000000005ce947 */ /* 0x000fea0003800000 */
[----:B-1----:R-:W1:Y:S02]  /*33b0*/  LDS R3, [UR6+0x10] ;  /* 0x00001006ff037984 */ /* 0x002e640008000800 */
[----:B-1----:R-:W-:-:S04]  /*33c0*/  SHF.L.U32 R3, R3, 0x1f, RZ ;  /* 0x0000001f03037819 */ /* 0x002fc800000006ff */
[----:B------:R-:W1:Y:S02]  /*33d0*/  SYNCS.PHASECHK.TRANS64.TRYWAIT P0, [UR6+0x8], R3 ;  /* 0x00000803ff0075a7 */ /* 0x000e640008001106 */
[----:B-1----:R-:W-:Y:S05]  /*33e0*/  @P0 BRA `(.L_x_69) ;  /* 0x0000000000080947 */ /* 0x002fea0003800000 */
[----:B------:R-:W1:Y:S02]  /*33f0*/  SYNCS.PHASECHK.TRANS64.TRYWAIT P0, [UR6+0x8], R3 ;  /* 0x00000803ff0075a7 */ /* 0x000e640008001106 */
[----:B-1----:R-:W-:Y:S05]  /*3400*/  @!P0 BRA `(.L_x_70) ;  /* 0x0000007c00208947 */ /* 0x002fea0003800000 */
.L_x_69:
[----:B------:R-:W2:Y:S01]  /*3410*/  LDS R5, [UR37+0x180] ;  /* 0x00018025ff057984 */ /* 0x000ea20008000800 */
[----:B-1----:R-:W-:Y:S02]  /*3420*/  HFMA2 R2, -RZ, RZ, 0, 5.9604644775390625e-08 ;  /* 0x00000001ff027431 */ /* 0x002fe400000001ff */
[----:B------:R-:W-:Y:S01]  /*3430*/  IMAD.MOV.U32 R3, RZ, RZ, 0xffff ;  /* 0x0000ffffff037424 */ /* 0x000fe200078e00ff */
[----:B------:R-:W-:Y:S01]  /*3440*/  UPRMT UR7, UR4, 0x654, UR8 ;  /* 0x0000065404077896 */ /* 0x000fe20008000008 */
[----:B--2---:R-:W-:-:S03]  /*3450*/  IMAD.SHL.U32 R4, R5, 0x20, RZ ;  /* 0x0000002005047824 */ /* 0x004fc600078e00ff */
[-C--:B------:R-:W-:Y:S02]  /*3460*/  SHF.L.U32 R3, R3, R5.reuse, RZ ;  /* 0x0000000503037219 */ /* 0x080fe400000006ff */
[----:B------:R-:W-:Y:S01]  /*3470*/  SHF.L.U32 R5, R2, R5, RZ ;  /* 0x0000000502057219 */ /* 0x000fe200000006ff */
[----:B------:R2:W-:Y:S04]  /*3480*/  STS [UR37+0x180], R4 ;  /* 0x00018004ff007988 */ /* 0x0005e80008000825 */
[----:B------:R2:W-:Y:S04]  /*3490*/  ATOMS.OR RZ, [UR6+0x14], R3 ;  /* 0x00001403ffff798c */ /* 0x0005e8000b000006 */
[----:B------:R2:W-:Y:S01]  /*34a0*/  ATOMS.OR RZ, [UR6+0x18], R5 ;  /* 0x00001805ffff798c */ /* 0x0005e2000b000006 */
[----:B------:R-:W-:Y:S03]  /*34b0*/  SYNCS.ARRIVE.TRANS64.RED.A1T0 RZ, [UR7], RZ ;  /* 0x000000ffffff79a7 */ /* 0x000fe60008100407 */
[----:B------:R2:W-:Y:S01]  /*34c0*/  ATOMS.XOR RZ, [UR6+0x10], R2 ;  /* 0x00001002ffff798c */ /* 0x0005e2000b800006 */
[----:B------:R-:W-:Y:S05]  /*34d0*/  BRA `(.L_x_67) ;  /* 0x0000000000107947 */ /* 0x000fea0003800000 */
.L_x_60:
[----:B------:R-:W-:-:S05]  /*34e0*/  MOV R2, 0xffffffff ;  /* 0xffffffff00027802 */ /* 0x000fca0000000f00 */
[----:B------:R1:W-:Y:S02]  /*34f0*/  STS [UR37+0x180], R2 ;  /* 0x00018002ff007988 */ /* 0x0003e40008000825 */
[----:B-1----:R-:W-:Y:S02]  /*3500*/  MOV R2, 0x3520 ;  /* 0x0000352000027802 */ /* 0x002fe40000000f00 */
[----:B-----5:R-:W-:Y:S05]  /*3510*/  CALL.REL.NOINC `($__internal_1_$__cuda_sm10x_tcgen05_guardrail_trap_phase_invalid_during_alloc) ;  /* 0x0000008000b47944 */ /* 0x020fea0003c00000 */
.L_x_67:
[----:B------:R-:W-:Y:S05]  /*3520*/  WARPSYNC.ALL ;  /* 0x0000000000007948 */ /* 0x000fea0003800000 */
[----:B------:R-:W3:Y:S01]  /*3530*/  S2UR UR7, SR_CgaCtaId ;  /* 0x00000000000779c3 */ /* 0x000ee20000008800 */
[----:B------:R-:W-:Y:S01]  /*3540*/  UMOV UR6, 0x400 ;  /* 0x0000040000067882 */ /* 0x000fe20000000000 */
[----:B------:R-:W-:-:S06]  /*3550*/  NOP ;  /* 0x0000000000007918 */ /* 0x000fcc0000000000 */
[----:B------:R-:W-:Y:S06]  /*3560*/  BAR.ARV 0x6, 0xa0 ;  /* 0x0182800000007b1d */ /* 0x000fec0000002000 */
[----:B------:R-:W4:Y:S01]  /*3570*/  LDCU UR8, c[0x0][0x38c] ;  /* 0x00007180ff0877ac */ /* 0x000f220008000800 */
[----:B------:R-:W-:Y:S01]  /*3580*/  LOP3.LUT R0, R0, 0xffff, RZ, 0xc0, !PT ;  /* 0x0000ffff00007812 */ /* 0x000fe200078ec0ff */
[----:B------:R-:W-:Y:S01]  /*3590*/  IMAD.MOV.U32 R10, RZ, RZ, 0x1 ;  /* 0x00000001ff0a7424 */ /* 0x000fe200078e00ff */
[----:B------:R-:W-:Y:S01]  /*35a0*/  LOP3.LUT R8, R8, 0xffff, RZ, 0xc0, !PT ;  /* 0x0000ffff08087812 */ /* 0x000fe200078ec0ff */
[----:B------:R-:W-:Y:S01]  /*35b0*/  UMOV UR19, URZ ;  /* 0x000000ff00137c82 */ /* 0x000fe20008000000 */
[----:B------:R-:W-:Y:S01]  /*35c0*/  R2UR UR11, R0 ;  /* 0x00000000000b72ca */ /* 0x000fe200000e0000 */
[----:B------:R-:W-:Y:S01]  /*35d0*/  UMOV UR18, URZ ;  /* 0x000000ff00127c82 */ /* 0x000fe20008000000 */
[----:B------:R-:W-:-:S02]  /*35e0*/  R2UR UR12, R8 ;  /* 0x00000000080c72ca */ /* 0x000fc400000e0000 */
[----:B-1----:R-:W-:Y:S01]  /*35f0*/  CS2R R8, SRZ ;  /* 0x0000000000087805 */ /* 0x002fe2000001ff00 */
[----:B------:R-:W-:Y:S01]  /*3600*/  UMOV UR17, URZ ;  /* 0x000000ff00117c82 */ /* 0x000fe20008000000 */
[----:B---3--:R-:W-:Y:S02]  /*3610*/  ULEA UR7, UR7, UR6, 0x18 ;  /* 0x0000000607077291 */ /* 0x008fe4000f8ec0ff */
[----:B------:R-:W-:Y:S02]  /*3620*/  UISETP.NE.AND UP2, UPT, UR5, URZ, UPT ;  /* 0x000000ff0500728c */ /* 0x000fe4000bf45270 */
[----:B------:R-:W-:Y:S02]  /*3630*/  UIADD3 UR13, UPT, UPT, UR7, 0x8400, URZ ;  /* 0x00008400070d7890 */ /* 0x000fe4000fffe0ff */
[----:B------:R-:W-:Y:S02]  /*3640*/  UIADD3 UR14, UPT, UPT, UR7, 0x18400, URZ ;  /* 0x00018400070e7890 */ /* 0x000fe4000fffe0ff */
[----:B----4-:R-:W-:Y:S01]  /*3650*/  UIADD3 UR8, UPT, UPT, UR8, 0x3f, URZ ;  /* 0x0000003f08087890 */ /* 0x010fe2000fffe0ff */
[----:B--2---:R-:W1:Y:S01]  /*3660*/  LDS R2, [UR7+0x180] ;  /* 0x00018007ff027984 */ /* 0x004e620008000800 */
[----:B------:R-:W-:-:S02]  /*3670*/  USHF.R.U32.HI UR13, URZ, 0x4, UR13 ;  /* 0x00000004ff0d7899 */ /* 0x000fc4000801160d */
[----:B------:R-:W-:Y:S02]  /*3680*/  USHF.R.S32.HI UR6, URZ, 0x1f, UR8 ;  /* 0x0000001fff067899 */ /* 0x000fe40008011408 */
[----:B------:R-:W-:Y:S02]  /*3690*/  USHF.R.U32.HI UR14, URZ, 0x4, UR14 ;  /* 0x00000004ff0e7899 */ /* 0x000fe4000801160e */
[----:B------:R-:W-:Y:S02]  /*36a0*/  ULEA.HI UR6, UR6, UR8, URZ, 0x6 ;  /* 0x0000000806067291 */ /* 0x000fe4000f8f30ff */
[----:B------:R-:W-:Y:S02]  /*36b0*/  ULOP3.LUT UR13, UR13, 0x3fff, URZ, 0xc0, !UPT ;  /* 0x00003fff0d0d7892 */ /* 0x000fe4000f8ec0ff */
[----:B------:R-:W-:Y:S02]  /*36c0*/  USHF.R.S32.HI UR6, URZ, 0x6, UR6 ;  /* 0x00000006ff067899 */ /* 0x000fe40008011406 */
[----:B------:R-:W-:-:S02]  /*36d0*/  ULOP3.LUT UR14, UR14, 0x3fff, URZ, 0xc0, !UPT ;  /* 0x00003fff0e0e7892 */ /* 0x000fc4000f8ec0ff */
[----:B------:R-:W-:Y:S01]  /*36e0*/  UISETP.LT.AND UP0, UPT, UR6, 0x1, UPT ;  /* 0x000000010600788c */ /* 0x000fe2000bf01270 */
[----:B------:R-:W-:Y:S01]  /*36f0*/  UMOV UR28, 0x0 ;  /* 0x00000000001c7882 */ /* 0x000fe20000000000 */
[----:B------:R-:W-:Y:S01]  /*3700*/  UMOV UR29, 0x8400490 ;  /* 0x08400490001d7882 */ /* 0x000fe20000000000 */
[----:B------:R-:W-:Y:S02]  /*3710*/  ULOP3.LUT UR13, UR13, 0x10000, URZ, 0xfc, !UPT ;  /* 0x000100000d0d7892 */ /* 0x000fe4000f8efcff */
[----:B------:R-:W-:Y:S02]  /*3720*/  ULOP3.LUT UR14, UR14, 0x10000, URZ, 0xfc, !UPT ;  /* 0x000100000e0e7892 */ /* 0x000fe4000f8efcff */
[----:B------:R-:W-:Y:S01]  /*3730*/  USEL UR20, UR6, 0x1, !UP0 ;  /* 0x0000000106147887 */ /* 0x000fe2000c000000 */
[----:B------:R-:W-:Y:S01]  /*3740*/  UMOV UR26, 0x0 ;  /* 0x00000000001a7882 */ /* 0x000fe20000000000 */
[----:B------:R-:W-:Y:S01]  /*3750*/  UMOV UR27, 0x8400490 ;  /* 0x08400490001b7882 */ /* 0x000fe20000000000 */
[----:B------:R-:W-:Y:S01]  /*3760*/  UMOV UR24, 0x0 ;  /* 0x0000000000187882 */ /* 0x000fe20000000000 */
[----:B------:R-:W-:Y:S01]  /*3770*/  UMOV UR25, 0x8400490 ;  /* 0x0840049000197882 */ /* 0x000fe20000000000 */
[----:B------:R-:W-:Y:S01]  /*3780*/  UMOV UR22, 0x0 ;  /* 0x0000000000167882 */ /* 0x000fe20000000000 */
[----:B------:R-:W-:Y:S01]  /*3790*/  UMOV UR23, 0x8400490 ;  /* 0x0840049000177882 */ /* 0x000fe20000000000 */
[----:B-1----:R-:W-:Y:S01]  /*37a0*/  R2UR UR21, R2 ;  /* 0x00000000021572ca */ /* 0x002fe200000e0000 */
[----:B------:R-:W-:-:S14]  /*37b0*/  IMAD.MOV.U32 R2, RZ, RZ, RZ ;  /* 0x000000ffff027224 */ /* 0x000fdc00078e00ff */
.L_x_78:
[C---:B------:R-:W-:Y:S02]  /*37c0*/  LEA R0, R2.reuse, UR7, 0x3 ;  /* 0x0000000702007c11 */ /* 0x040fe4000f8e18ff */
[----:B------:R-:W-:Y:S02]  /*37d0*/  SHF.L.U32 R3, R9, 0x1f, RZ ;  /* 0x0000001f09037819 */ /* 0x000fe400000006ff */
[----:B------:R-:W-:Y:S02]  /*37e0*/  LEA R4, R2, UR7, 0x4 ;  /* 0x0000000702047c11 */ /* 0x000fe4000f8e20ff */
[----:B------:R-:W1:Y:S02]  /*37f0*/  SYNCS.PHASECHK.TRANS64.TRYWAIT P0, [R0+URZ+0xd0], R3 ;  /* 0x0000d003000075a7 */ /* 0x000e6400080011ff */
[----:B-1----:R-:W-:Y:S05]  /*3800*/  @!P0 BRA `(.L_x_71) ;  /* 0x0000007800388947 */ /* 0x002fea0003800000 */
.L_x_164:
[----:B------:R-:W2:Y:S01]  /*3810*/  LDS.128 R4, [R4+0x160] ;  /* 0x0001600004047984 */ /* 0x000ea20000000c00 */
[----:B-1----:R-:W-:Y:S01]  /*3820*/  VIADD R0, R0, 0xe0 ;  /* 0x000000e000007836 */ /* 0x002fe20000000000 */
[----:B------:R-:W-:Y:S01]  /*3830*/  IADD3 R2, PT, PT, R2, 0x1, RZ ;  /* 0x0000000102027810 */ /* 0x000fe20007ffe0ff */
        /* <DEDUP_REMOVED lines=8> */
[----:B------:R-:W-:Y:S05]  /*38c0*/  BRA.U UP2, `(.L_x_72) ;  /* 0x0000000502087547 */ /* 0x000fea000b800000 */
[----:B------:R-:W3:Y:S01]  /*38d0*/  LDCU UR8, c[0x0][0x38c] ;  /* 0x00007180ff0877ac */ /* 0x000ee20008000800 */
[----:B------:R-:W-:Y:S02]  /*38e0*/  PLOP3.LUT P1, PT, PT, PT, PT, 0x80, 0x8 ;  /* 0x000000000008781c */ /* 0x000fe40003f2f070 */
[----:B------:R-:W-:Y:S01]  /*38f0*/  SHF.L.U32 R3, R10, 0x1f, RZ ;  /* 0x0000001f0a037819 */ /* 0x000fe200000006ff */
[----:B------:R-:W-:Y:S02]  /*3900*/  ULEA UR9, UR19, UR7, 0x3 ;  /* 0x0000000713097291 */ /* 0x000fe4000f8e18ff */
[----:B------:R-:W-:Y:S02]  /*3910*/  ULEA UR10, UR19, UR21, 0x7 ;  /* 0x00000015130a7291 */ /* 0x000fe4000f8e38ff */
[----:B---3--:R-:W-:-:S06]  /*3920*/  UISETP.GE.AND UP0, UPT, UR8, 0x1, UPT ;  /* 0x000000010800788c */ /* 0x008fcc000bf06270 */
[----:B------:R-:W-:-:S05]  /*3930*/  PLOP3.LUT P0, PT, PT, PT, UP0, 0x80, 0x8 ;  /* 0x000000000008781c */ /* 0x000fca0003f0f008 */
[----:B------:R-:W-:-:S08]  /*3940*/  @UP0 ULEA UR8, UR18, UR7, 0x3 ;  /* 0x0000000712080291 */ /* 0x000fd0000f8e18ff */
[----:B-1----:R-:W-:-:S04]  /*3950*/  @P0 SHF.L.U32 R0, R8, 0x1f, RZ ;  /* 0x0000001f08000819 */ /* 0x002fc800000006ff */
[----:B------:R1:W3:Y:S01]  /*3960*/  @P0 SYNCS.PHASECHK.TRANS64.TRYWAIT P1, [UR8], R0 ;  /* 0x00000000ff0005a7 */ /* 0x0002e20008021108 */
[----:B------:R-:W4:Y:S02]  /*3970*/  SYNCS.PHASECHK.TRANS64.TRYWAIT P0, [UR9+0x110], R3 ;  /* 0x00011003ff0075a7 */ /* 0x000f240008001109 */
[----:B-1-34-:R-:W-:Y:S05]  /*3980*/  @!P0 BRA `(.L_x_73) ;  /* 0x0000007400ec8947 */ /* 0x01afea0003800000 */
.L_x_166:
[----:B------:R-:W-:Y:S01]  /*3990*/  UMOV UR16, UR17 ;  /* 0x0000001100107c82 */ /* 0x000fe20008000000 */
[----:B------:R-:W-:Y:S05]  /*39a0*/  BRA.U !UP0, `(.L_x_74) ;  /* 0x0000000108c07547 */ /* 0x000fea000b800000 */
[----:B------:R-:W-:Y:S02]  /*39b0*/  UIADD3 UR16, UPT, UPT, UR20, UR17, URZ ;  /* 0x0000001114107290 */ /* 0x000fe4000fffe0ff */
[----:B------:R-:W-:Y:S01]  /*39c0*/  UPLOP3.LUT UP3, UPT, UPT, UPT, UPT, 0x40, 0x4 ;  /* 0x000000000004789c */ /* 0x000fe20003f6e870 */
[----:B------:R-:W-:Y:S01]  /*39d0*/  UMOV UR15, UR6 ;  /* 0x00000006000f7c82 */ /* 0x000fe20008000000 */
[----:B------:R-:W-:-:S09]  /*39e0*/  UMOV UR46, UR18 ;  /* 0x00000012002e7c82 */ /* 0x000fd20008000000 */
.L_x_77:
[----:B---3--:R-:W-:Y:S01]  /*39f0*/  ULEA UR8, UR46, UR7, 0x3 ;  /* 0x000000072e087291 */ /* 0x008fe2000f8e18ff */
[----:B----4-:R-:W-:Y:S11]  /*3a00*/  @P1 BRA `(.L_x_75) ;  /* 0x00000000000c1947 */ /* 0x010ff60003800000 */
[----:B-1----:R-:W-:Y:S04]  /*3a10*/  SHF.L.U32 R3, R8, 0x1f, RZ ;  /* 0x0000001f08037819 */ /* 0x002fe800000006ff */
[----:B------:R-:W1:Y:S02]  /*3a20*/  SYNCS.PHASECHK.TRANS64.TRYWAIT P0, [UR8], R3 ;  /* 0x00000003ff0075a7 */ /* 0x000e640008001108 */
[----:B-1----:R-:W-:Y:S05]  /*3a30*/  @!P0 BRA `(.L_x_76) ;  /* 0x0000007400d88947 */ /* 0x002fea0003800000 */
.L_x_75:
[----:B------:R-:W-:Y:S01]  /*3a40*/  UISETP.NE.AND UP0, UPT, UR15, 0x1, UPT ;  /* 0x000000010f00788c */ /* 0x000fe2000bf05270 */
[----:B------:R-:W-:Y:S01]  /*3a50*/  PLOP3.LUT P1, PT, PT, PT, PT, 0x80, 0x8 ;  /* 0x000000000008781c */ /* 0x000fe20003f2f070 */
[----:B------:R-:W-:Y:S02]  /*3a60*/  UIADD3 UR18, UPT, UPT, UR46, 0x1, URZ ;  /* 0x000000012e127890 */ /* 0x000fe4000fffe0ff */
[----:B------:R-:W-:Y:S02]  /*3a70*/  ULEA UR32, UR46, UR14, 0xa ;  /* 0x0000000e2e207291 */ /* 0x000fe4000f8e50ff */
[----:B------:R-:W-:Y:S01]  /*3a80*/  UISETP.NE.AND UP1, UPT, UR18, 0x8, UPT ;  /* 0x000000081200788c */ /* 0x000fe2000bf25270 */
[----:B------:R-:W-:Y:S01]  /*3a90*/  PLOP3.LUT P0, PT, PT, PT, UP0, 0x80, 0x8 ;  /* 0x000000000008781c */ /* 0x000fe20003f0f008 */
[----:B------:R-:W-:Y:S02]  /*3aa0*/  UIADD3 UR44, UPT, UPT, UR32, 0x2, URZ ;  /* 0x00000002202c7890 */ /* 0x000fe4000fffe0ff */
[----:B------:R-:W-:Y:S02]  /*3ab0*/  USEL UR31, URZ, 0x1, UP1 ;  /* 0x00000001ff1f7887 */ /* 0x000fe40008800000 */
[----:B------:R-:W-:Y:S02]  /*3ac0*/  USEL UR18, UR18, URZ, UP1 ;  /* 0x000000ff12127287 */ /* 0x000fe40008800000 */
[----:B------:R-:W-:Y:S02]  /*3ad0*/  UIADD3 UR40, UPT, UPT, UR32, 0x4, URZ ;  /* 0x0000000420287890 */ /* 0x000fe4000fffe0ff */
[----:B------:R-:W-:Y:S01]  /*3ae0*/  @UP0 ULEA UR30, UR18, UR7, 0x3 ;  /* 0x00000007121e0291 */ /* 0x000fe2000f8e18ff */
[----:B------:R-:W-:Y:S01]  /*3af0*/  LOP3.LUT R8, R8, UR31, RZ, 0x3c, !PT ;  /* 0x0000001f08087c12 */ /* 0x000fe2000f8e3cff */
[----:B------:R-:W-:Y:S02]  /*3b00*/  UIADD3 UR36, UPT, UPT, UR32, 0x6, URZ ;  /* 0x0000000620247890 */ /* 0x000fe4000fffe0ff */
[----:B------:R-:W-:Y:S01]  /*3b10*/  UIADD3 UR8, UPT, UPT, UR8, 0x40, URZ ;  /* 0x0000004008087890 */ /* 0x000fe2000fffe0ff */
[----:B-1----:R-:W-:Y:S01]  /*3b20*/  @P0 SHF.L.U32 R0, R8, 0x1f, RZ ;  /* 0x0000001f08000819 */ /* 0x002fe200000006ff */
[----:B------:R-:W-:Y:S02]  /*3b30*/  UIADD3 UR17, UPT, UPT, UR17, 0x1, URZ ;  /* 0x0000000111117890 */ /* 0x000fe4000fffe0ff */
[----:B------:R-:W-:Y:S01]  /*3b40*/  UIADD3 UR15, UPT, UPT, UR15, -0x1, URZ ;  /* 0xffffffff0f0f7890 */ /* 0x000fe2000fffe0ff */
[----:B------:R3:W4:Y:S01]  /*3b50*/  @P0 SYNCS.PHASECHK.TRANS64.TRYWAIT P1, [UR30], R0 ;  /* 0x00000000ff0005a7 */ /* 0x000722000802111e */
[----:B------:R-:W-:Y:S02]  /*3b60*/  ULEA UR30, UR46, UR13, 0x9 ;  /* 0x0000000d2e1e7291 */ /* 0x000fe4000f8e48ff */
[----:B------:R-:W-:Y:S02]  /*3b70*/  UISETP.NE.AND UP0, UPT, UR17, UR16, UPT ;  /* 0x000000101100728c */ /* 0x000fe4000bf05270 */
[----:B------:R-:W-:Y:S02]  /*3b80*/  UIADD3 UR42, UPT, UPT, UR30, 0x2, URZ ;  /* 0x000000021e2a7890 */ /* 0x000fe4000fffe0ff */
[----:B------:R-:W-:Y:S02]  /*3b90*/  UIADD3 UR38, UPT, UPT, UR30, 0x4, URZ ;  /* 0x000000041e267890 */ /* 0x000fe4000fffe0ff */
[----:B------:R-:W-:Y:S01]  /*3ba0*/  UIADD3 UR34, UPT, UPT, UR30, 0x6, URZ ;  /* 0x000000061e227890 */ /* 0x000fe2000fffe0ff */
[----:B------:R-:W-:Y:S01]  /*3bb0*/  UMOV UR33, 0x40004040 ;  /* 0x4000404000217882 */ /* 0x000fe20000000000 */
[----:B------:R-:W-:Y:S01]  /*3bc0*/  UMOV UR31, 0x40004040 ;  /* 0x40004040001f7882 */ /* 0x000fe20000000000 */
[----:B------:R-:W-:Y:S01]  /*3bd0*/  UMOV UR45, 0x40004040 ;  /* 0x40004040002d7882 */ /* 0x000fe20000000000 */
[----:B------:R3:W-:Y:S01]  /*3be0*/  UTCHMMA.2CTA gdesc[UR30], gdesc[UR32], tmem[UR10], tmem[UR28], idesc[UR29], UP3 ;  /* 0x00ff1c201e0075ea */ /* 0x0007e20009a0000a */
[----:B------:R-:W-:Y:S01]  /*3bf0*/  UPLOP3.LUT UP3, UPT, UPT, UPT, UPT, 0x80, 0x8 ;  /* 0x000000000008789c */ /* 0x000fe20003f6f070 */
[----:B------:R-:W-:Y:S01]  /*3c00*/  UMOV UR43, 0x40004040 ;  /* 0x40004040002b7882 */ /* 0x000fe20000000000 */
[----:B------:R-:W-:Y:S01]  /*3c10*/  UMOV UR41, 0x40004040 ;  /* 0x4000404000297882 */ /* 0x000fe20000000000 */
[----:B------:R3:W-:Y:S01]  /*3c20*/  UTCHMMA.2CTA gdesc[UR42], gdesc[UR44], tmem[UR10], tmem[UR26], idesc[UR27], UPT ;  /* 0x00ff1a2c2a0075ea */ /* 0x0007e2000ba0000a */
[----:B------:R-:W-:Y:S01]  /*3c30*/  UMOV UR39, 0x40004040 ;  /* 0x4000404000277882 */ /* 0x000fe20000000000 */
[----:B------:R-:W-:Y:S01]  /*3c40*/  UMOV UR37, 0x40004040 ;  /* 0x4000404000257882 */ /* 0x000fe20000000000 */
[----:B------:R-:W-:Y:S01]  /*3c50*/  UMOV UR35, 0x40004040 ;  /* 0x4000404000237882 */ /* 0x000fe20000000000 */
[----:B------:R3:W-:Y:S01]  /*3c60*/  UTCHMMA.2CTA gdesc[UR38], gdesc[UR40], tmem[UR10], tmem[UR24], idesc[UR25], UPT ;  /* 0x00ff1828260075ea */ /* 0x0007e2000ba0000a */
[----:B------:R3:W-:Y:S01]  /*3c70*/  UTCHMMA.2CTA gdesc[UR34], gdesc[UR36], tmem[UR10], tmem[UR22], idesc[UR23], UPT ;  /* 0x00ff1624220075ea */ /* 0x0007e2000ba0000a */
[----:B------:R3:W-:Y:S01]  /*3c80*/  UTCBAR.2CTA.MULTICAST [UR8], URZ, UR12 ;  /* 0x000000ff080073e9 */ /* 0x0007e2000820080c */
[----:B------:R-:W-:Y:S01]  /*3c90*/  UMOV UR46, UR18 ;  /* 0x00000012002e7c82 */ /* 0x000fe20008000000 */
[----:B------:R-:W-:Y:S05]  /*3ca0*/  BRA.U UP0, `(.L_x_77) ;  /* 0xfffffffd00507547 */ /* 0x000fea000b83ffff */
.L_x_74:
[----:B------:R-:W-:Y:S01]  /*3cb0*/  UIADD3 UR9, UPT, UPT, UR9, 0xf0, URZ ;  /* 0x000000f009097890 */ /* 0x000fe2000fffe0ff */
[----:B------:R-:W-:-:S08]  /*3cc0*/  UMOV UR17, UR16 ;  /* 0x0000001000117c82 */ /* 0x000fd00008000000 */
[----:B------:R1:W-:Y:S01]  /*3cd0*/  UTCBAR.2CTA.MULTICAST [UR9], URZ, UR11 ;  /* 0x000000ff090073e9 */ /* 0x0003e2000820080b */
[----:B------:R-:W-:Y:S02]  /*3ce0*/  NOP ;  /* 0x0000000000007918 */ /* 0x000fe40000000000 */
.L_x_72:
[----:B------:R-:W-:Y:S01]  /*3cf0*/  UIADD3 UR19, UPT, UPT, UR19, 0x1, URZ ;  /* 0x0000000113137890 */ /* 0x000fe2000fffe0ff */
[----:B--2---:R-:W-:Y:S02]  /*3d00*/  LOP3.LUT P0, RZ, R6, 0x1, RZ, 0xc0, !PT ;  /* 0x0000000106ff7812 */ /* 0x004fe4000780c0ff */
[----:B----4-:R-:W-:Y:S01]  /*3d10*/  ISETP.NE.AND P1, PT, R2, 0x2, PT ;  /* 0x000000020200780c */ /* 0x010fe20003f25270 */
[----:B------:R-:W-:-:S03]  /*3d20*/  UISETP.NE.AND UP0, UPT, UR19, 0x4, UPT ;  /* 0x000000041300788c */ /* 0x000fc6000bf05270 */
[----:B-1-3--:R-:W-:Y:S01]  /*3d30*/  SEL R0, RZ, 0x1, P1 ;  /* 0x00000001ff007807 */ /* 0x00afe20000800000 */
[----:B------:R-:W-:Y:S01]  /*3d40*/  USEL UR8, URZ, 0x1, UP0 ;  /* 0x00000001ff087887 */ /* 0x000fe20008000000 */
[----:B------:R-:W-:Y:S01]  /*3d50*/  SEL R2, R2, RZ, P1 ;  /* 0x000000ff02027207 */ /* 0x000fe20000800000 */
[----:B------:R-:W-:Y:S01]  /*3d60*/  USEL UR19, UR19, URZ, UP0 ;  /* 0x000000ff13137287 */ /* 0x000fe20008000000 */
[----:B------:R-:W-:-:S03]  /*3d70*/  LOP3.LUT R9, R9, R0, RZ, 0x3c, !PT ;  /* 0x0000000009097212 */ /* 0x000fc600078e3cff */
[----:B------:R-:W-:Y:S01]  /*3d80*/  LOP3.LUT R10, R10, UR8, RZ, 0x3c, !PT ;  /* 0x000000080a0a7c12 */ /* 0x000fe2000f8e3cff */
[----:B------:R-:W-:Y:S07]  /*3d90*/  @P0 BRA `(.L_x_78) ;  /* 0xfffffff800880947 */ /* 0x000fee000383ffff */
[----:B------:R-:W1:Y:S01]  /*3da0*/  S2UR UR6, SR_CgaCtaId ;  /* 0x00000000000679c3 */ /* 0x000e620000008800 */
[----:B------:R-:W-:Y:S01]  /*3db0*/  ELECT P0, URZ, PT ;  /* 0x0000000000ff782f */ /* 0x000fe20003800000 */
[----:B------:R-:W-:Y:S01]  /*3dc0*/  HFMA2 R0, -RZ, RZ, 0, 5.9604644775390625e-08 ;  /* 0x00000001ff007431 */ /* 0x000fe200000001ff */
[----:B------:R-:W-:-:S05]  /*3dd0*/  UMOV UR8, 0x40 ;  /* 0x0000004000087882 */ /* 0x000fca0000000000 */
[----:B------:R-:W-:Y:S01]  /*3de0*/  UVIRTCOUNT.DEALLOC.SMPOOL 0x80 ;  /* 0x000000800000784c */ /* 0x000fe20000000000 */
[----:B------:R-:W-:Y:S02]  /*3df0*/  UISETP.NE.AND UP0, UPT, UR5, URZ, UPT ;  /* 0x000000ff0500728c */ /* 0x000fe4000bf05270 */
[----:B-1----:R-:W-:-:S09]  /*3e00*/  ULEA UR6, UR6, UR8, 0x18 ;  /* 0x0000000806067291 */ /* 0x002fd2000f8ec0ff */
[----:B------:R1:W-:Y:S01]  /*3e10*/  @P0 STS.U8 [UR6+0x1c], R0 ;  /* 0x00001c00ff000988 */ /* 0x0003e20008000006 */
[----:B------:R-:W-:Y:S05]  /*3e20*/  BRA.U UP0, `(.L_x_79) ;  /* 0x0000000100a07547 */ /* 0x000fea000b800000 */
[----:B------:R-:W-:Y:S01]  /*3e30*/  UIADD3 UR5, UPT, UPT, UR7, 0x110, URZ ;  /* 0x0000011007057890 */ /* 0x000fe2000fffe0ff */
[----:B------:R-:W-:-:S03]  /*3e40*/  SHF.L.U32 R3, R10, 0x1f, RZ ;  /* 0x0000001f0a037819 */ /* 0x000fc600000006ff */
[----:B------:R-:W-:-:S09]  /*3e50*/  ULEA UR8, UR19, UR5, 0x3 ;  /* 0x0000000513087291 */ /* 0x000fd2000f8e18ff */
[----:B------:R-:W2:Y:S02]  /*3e60*/  SYNCS.PHASECHK.TRANS64.TRYWAIT P0, [UR8], R3 ;  /* 0x00000003ff0075a7 */ /* 0x000ea40008001108 */
[----:B--2---:R-:W-:Y:S05]  /*3e70*/  @!P0 BRA `(.L_x_80) ;  /* 0x0000007000e08947 */ /* 0x004fea0003800000 */
.L_x_169:
        /* <DEDUP_REMOVED lines=9> */
.L_x_171:
        /* <DEDUP_REMOVED lines=9> */
.L_x_173:
[----:B------:R-:W-:-:S04]  /*3fa0*/  UIADD3 UR9, UPT, UPT, UR9, 0x1, URZ ;  /* 0x0000000109097890 */ /* 0x000fc8000fffe0ff */
[----:B------:R-:W-:-:S04]  /*3fb0*/  UISETP.NE.AND UP1, UPT, UR9, 0x4, UPT ;  /* 0x000000040900788c */ /* 0x000fc8000bf25270 */
[----:B------:R-:W-:Y:S02]  /*3fc0*/  USEL UR8, URZ, 0x1, UP1 ;  /* 0x00000001ff087887 */ /* 0x000fe40008800000 */
[----:B------:R-:W-:-:S04]  /*3fd0*/  USEL UR9, UR9, URZ, UP1 ;  /* 0x000000ff09097287 */ /* 0x000fc80008800000 */
[----:B------:R-:W-:Y:S01]  /*3fe0*/  ULEA UR9, UR9, UR5, 0x3 ;  /* 0x0000000509097291 */ /* 0x000fe2000f8e18ff */
[----:B-1----:R-:W-:-:S04]  /*3ff0*/  LOP3.LUT R3, R2, UR8, RZ, 0x3c, !PT ;  /* 0x0000000802037c12 */ /* 0x002fc8000f8e3cff */
[----:B------:R-:W-:Y:S01]  /*4000*/  SHF.L.U32 R3, R3, 0x1f, RZ ;  /* 0x0000001f03037819 */ /* 0x000fe200000006ff */
[----:B------:R-:W-:-:S04]  /*4010*/  IMAD.U32 R0, RZ, RZ, UR9 ;  /* 0x00000009ff007e24 */ /* 0x000fc8000f8e00ff */
[----:B------:R1:W2:Y:S03]  /*4020*/  SYNCS.PHASECHK.TRANS64.TRYWAIT P0, [R0+URZ], R3 ;  /* 0x00000003000075a7 */ /* 0x0002a600080011ff */
[----:B--2---:R-:W-:Y:S05]  /*4030*/  @!P0 NANOSLEEP.SYNCS 0x989680 ;  /* 0x009896800000895d */ /* 0x004fea0003900000 */
[----:B------:R-:W2:Y:S02]  /*4040*/  @!P0 SYNCS.PHASECHK.TRANS64 P0, [R0+URZ], R3 ;  /* 0x00000003000085a7 */ /* 0x000ea400080010ff */
[----:B--2---:R-:W-:Y:S05]  /*4050*/  @P0 BRA `(.L_x_83) ;  /* 0x0000000000200947 */ /* 0x004fea0003800000 */
.L_x_84:
[----:B--2---:R2:W3:Y:S02]  /*4060*/  SYNCS.PHASECHK.TRANS64.TRYWAIT P0, [R0+URZ], R3 ;  /* 0x00000003000075a7 */ /* 0x0044e400080011ff */
[----:B---3--:R-:W-:Y:S05]  /*4070*/  @!P0 NANOSLEEP.SYNCS 0x989680 ;  /* 0x009896800000895d */ /* 0x008fea0003900000 */
[----:B------:R-:W3:Y:S02]  /*4080*/  @!P0 SYNCS.PHASECHK.TRANS64 P0, [R0+URZ], R3 ;  /* 0x00000003000085a7 */ /* 0x000ee400080010ff */
[----:B---3--:R-:W-:Y:S05]  /*4090*/  @!P0 BRA `(.L_x_84) ;  /* 0xfffffffc00f08947 */ /* 0x008fea000383ffff */
[----:B------:R-:W-:Y:S05]  /*40a0*/  BRA `(.L_x_83) ;  /* 0x00000000000c7947 */ /* 0x000fea0003800000 */
.L_x_79:
[----:B------:R-:W-:-:S04]  /*40b0*/  UIADD3 UR5, UPT, UPT, UR7, 0x150, URZ ;  /* 0x0000015007057890 */ /* 0x000fc8000fffe0ff */
[----:B------:R-:W-:-:S09]  /*40c0*/  UPRMT UR5, UR4, 0x654, UR5 ;  /* 0x0000065404057896 */ /* 0x000fd20008000005 */
[----:B------:R-:W-:Y:S03]  /*40d0*/  SYNCS.ARRIVE.TRANS64.RED.A1T0 RZ, [UR5], RZ ;  /* 0x000000ffffff79a7 */ /* 0x000fe60008100405 */
.L_x_83:
[----:B-12---:R-:W-:Y:S01]  /*40e0*/  SHF.L.U32 R3, RZ, 0x1f, RZ ;  /* 0x0000001fff037819 */ /* 0x006fe200000006ff */
[----:B------:R-:W-:Y:S01]  /*40f0*/  UIADD3 UR5, UPT, UPT, UR7, 0x150, URZ ;  /* 0x0000015007057890 */ /* 0x000fe2000fffe0ff */
[----:B------:R-:W-:Y:S02]  /*4100*/  PLOP3.LUT P0, PT, PT, PT, UP0, 0x80, 0x8 ;  /* 0x000000000008781c */ /* 0x000fe40003f0f008 */
[----:B------:R-:W1:Y:S02]  /*4110*/  SYNCS.PHASECHK.TRANS64.TRYWAIT P1, [UR7+0x150], R3 ;  /* 0x00015003ff0075a7 */ /* 0x000e640008021107 */
[----:B-1----:R-:W-:Y:S09]  /*4120*/  @!P1 BRA `(.L_x_85) ;  /* 0x00000070007c9947 */ /* 0x002ff20003800000 */
.L_x_175:
[----:B------:R-:W-:Y:S01]  /*4130*/  @!UP0 UPRMT UR5, UR4, 0x654, UR5 ;  /* 0x0000065404058896 */ /* 0x000fe20008000005 */
[----:B------:R-:W-:Y:S02]  /*4140*/  UMOV UR8, 0xffff ;  /* 0x0000ffff00087882 */ /* 0x000fe40000000000 */
[----:B------:R-:W-:-:S06]  /*4150*/  UMOV UR4, 0x1 ;  /* 0x0000000100047882 */ /* 0x000fcc0000000000 */
[----:B------:R-:W-:Y:S01]  /*4160*/  @!P0 SYNCS.ARRIVE.TRANS64.RED.A1T0 RZ, [UR5], RZ ;  /* 0x000000ffffff89a7 */ /* 0x000fe20008100405 */
[----:B------:R-:W-:Y:S01]  /*4170*/  NOP ;  /* 0x0000000000007918 */ /* 0x000fe20000000000 */
[----:B-1----:R-:W1:Y:S01]  /*4180*/  LDS R0, [UR6+0x14] ;  /* 0x00001406ff007984 */ /* 0x002e620008000800 */
[----:B------:R-:W-:-:S04]  /*4190*/  ULOP3.LUT UR5, UR21, 0xffff, URZ, 0xc0, !UPT ;  /* 0x0000ffff15057892 */ /* 0x000fc8000f8ec0ff */
[----:B------:R-:W-:-:S04]  /*41a0*/  USHF.R.U32.HI UR5, URZ, 0x5, UR5 ;  /* 0x00000005ff057899 */ /* 0x000fc80008011605 */
[----:B------:R-:W-:Y:S02]  /*41b0*/  USHF.L.U32 UR8, UR8, UR5, URZ ;  /* 0x0000000508087299 */ /* 0x000fe400080006ff */
[----:B------:R-:W-:-:S04]  /*41c0*/  USHF.L.U32 UR4, UR4, UR5, URZ ;  /* 0x0000000504047299 */ /* 0x000fc800080006ff */
[----:B-1----:R-:W-:-:S04]  /*41d0*/  LOP3.LUT R0, R0, UR8, RZ, 0xc0, !PT ;  /* 0x0000000800007c12 */ /* 0x002fc8000f8ec0ff */
[----:B------:R-:W-:-:S13]  /*41e0*/  ISETP.NE.AND P0, PT, R0, UR8, PT ;  /* 0x0000000800007c0c */ /* 0x000fda000bf05270 */
[----:B------:R-:W-:Y:S05]  /*41f0*/  @P0 BRA `(.L_x_86) ;  /* 0x0000000000580947 */ /* 0x000fea0003800000 */
[----:B------:R-:W1:Y:S02]  /*4200*/  LDS R0, [UR6+0x18] ;  /* 0x00001806ff007984 */ /* 0x000e640008000800 */
[----:B-1----:R-:W-:-:S04]  /*4210*/  LOP3.LUT R0, R0, UR4, RZ, 0xc0, !PT ;  /* 0x0000000400007c12 */ /* 0x002fc8000f8ec0ff */
[----:B------:R-:W-:-:S13]  /*4220*/  ISETP.NE.AND P0, PT, R0, UR4, PT ;  /* 0x0000000400007c0c */ /* 0x000fda000bf05270 */
[----:B------:R-:W-:Y:S05]  /*4230*/  @P0 BRA `(.L_x_87) ;  /* 0x00000000003c0947 */ /* 0x000fea0003800000 */
[----:B------:R-:W1:Y:S01]  /*4240*/  S2R R2, SR_LANEID ;  /* 0x0000000000027919 */ /* 0x000e620000000000 */
[----:B------:R-:W-:Y:S01]  /*4250*/  ULOP3.LUT UR8, URZ, UR8, URZ, 0x33, !UPT ;  /* 0x00000008ff087292 */ /* 0x000fe2000f8e33ff */
[----:B------:R-:W-:Y:S01]  /*4260*/  LOP3.LUT R4, RZ, UR4, RZ, 0x33, !PT ;  /* 0x00000004ff047c12 */ /* 0x000fe2000f8e33ff */
[----:B------:R-:W-:Y:S02]  /*4270*/  VOTEU.ANY UR7, UPT, PT ;  /* 0x0000000000077886 */ /* 0x000fe400038e0100 */
[----:B------:R-:W-:Y:S01]  /*4280*/  UFLO.U32 UR7, UR7 ;  /* 0x00000007000772bd */ /* 0x000fe200080e0000 */
[----:B------:R-:W2:Y:S01]  /*4290*/  REDUX UR4, R4 ;  /* 0x00000000040473c4 */ /* 0x000ea20000000000 */
[----:B------:R-:W-:-:S06]  /*42a0*/  IMAD.U32 R0, RZ, RZ, UR8 ;  /* 0x00000008ff007e24 */ /* 0x000fcc000f8e00ff */
[----:B------:R3:W-:Y:S01]  /*42b0*/  UTCATOMSWS.AND URZ, UR8 ;  /* 0x0000000800ff79e3 */ /* 0x0007e20008000000 */
[----:B------:R-:W4:Y:S01]  /*42c0*/  REDUX UR5, R0 ;  /* 0x00000000000573c4 */ /* 0x000f220000000000 */
[----:B-1----:R-:W-:Y:S01]  /*42d0*/  ISETP.EQ.U32.AND P0, PT, R2, UR7, PT ;  /* 0x0000000702007c0c */ /* 0x002fe2000bf02070 */
[----:B--2---:R-:W-:Y:S01]  /*42e0*/  IMAD.U32 R2, RZ, RZ, UR4 ;  /* 0x00000004ff027e24 */ /* 0x004fe2000f8e00ff */
[----:B----4-:R-:W-:-:S11]  /*42f0*/  MOV R3, UR5 ;  /* 0x0000000500037c02 */ /* 0x010fd60008000f00 */
[----:B------:R3:W-:Y:S04]  /*4300*/  @P0 ATOMS.AND RZ, [UR6+0x14], R3 ;  /* 0x00001403ffff098c */ /* 0x0007e8000a800006 */
[----:B------:R3:W-:Y:S01]  /*4310*/  @P0 ATOMS.AND RZ, [UR6+0x18], R2 ;  /* 0x00001802ffff098c */ /* 0x0007e2000a800006 */
[----:B------:R-:W-:Y:S05]  /*4320*/  BRA `(.L_x_88) ;  /* 0x0000000000147947 */ /* 0x000fea0003800000 */
.L_x_87:
[----:B------:R-:W-:Y:S02]  /*4330*/  MOV R2, 0x4350 ;  /* 0x0000435000027802 */ /* 0x000fe40000000f00 */
[----:B-----5:R-:W-:Y:S05]  /*4340*/  CALL.REL.NOINC `($__internal_0_$__cuda_sm10x_tcgen05_guardrail_trap_col_being_dealloced_not_returned_by_alloc) ;  /* 0x00000074001c7944 */ /* 0x020fea0003c00000 */
[----:B------:R-:W-:Y:S05]  /*4350*/  BRA `(.L_x_88) ;  /* 0x0000000000087947 */ /* 0x000fea0003800000 */
.L_x_86:
[----:B------:R-:W-:Y:S02]  /*4360*/  MOV R2, 0x4380 ;  /* 0x0000438000027802 */ /* 0x000fe40000000f00 */
[----:B-----5:R-:W-:Y:S05]  /*4370*/  CALL.REL.NOINC `($__internal_2_$__cuda_sm10x_tcgen05_guardrail_trap_unallocated_columns_being_dealloced) ;  /* 0x0000007400287944 */ /* 0x020fea0003c00000 */
.L_x_88:
[----:B------:R-:W-:Y:S01]  /*4380*/  NOP ;  /* 0x0000000000007918 */ /* 0x000fe20000000000 */
[----:B---3--:R-:W-:Y:S05]  /*4390*/  EXIT ;  /* 0x000000000000794d */ /* 0x008fea0003800000 */
.L_x_59:
[----:B------:R-:W-:-:S09]  /*43a0*/  UISETP.NE.OR UP5, UPT, UR10, 0x3, UP5 ;  /* 0x000000030a00788c */ /* 0x000fd2000afa5670 */
[----:B------:R-:W-:Y:S05]  /*43b0*/  BRA.U UP5, `(.L_x_89) ;  /* 0x0000001105787547 */ /* 0x000fea000b800000 */
[----:B------:R-:W1:Y:S01]  /*43c0*/  LDC R0, c[0x0][0xb30] ;  /* 0x0002cc00ff007b82 */ /* 0x000e620000000800 */
[----:B------:R-:W2:Y:S01]  /*43d0*/  LDCU.64 UR8, c[0x0][0x888] ;  /* 0x00011100ff0877ac */ /* 0x000ea20008000a00 */
[----:B------:R-:W-:Y:S02]  /*43e0*/  HFMA2 R27, -RZ, RZ, 0, 0 ;  /* 0x00000000ff1b7431 */ /* 0x000fe400000001ff */
[----:B------:R-:W-:Y:S01]  /*43f0*/  IMAD.MOV.U32 R29, RZ, RZ, 0x1 ;  /* 0x00000001ff1d7424 */ /* 0x000fe200078e00ff */
[----:B------:R-:W-:Y:S01]  /*4400*/  MOV R25, 0x2000 ;  /* 0x0000200000197802 */ /* 0x000fe20000000f00 */
[----:B------:R-:W3:Y:S01]  /*4410*/  LDCU.64 UR4, c[0x0][0x890] ;  /* 0x00011200ff0477ac */ /* 0x000ee20008000a00 */
[----:B------:R-:W-:Y:S01]  /*4420*/  IMAD.MOV.U32 R28, RZ, RZ, RZ ;  /* 0x000000ffff1c7224 */ /* 0x000fe200078e00ff */
[----:B------:R-:W4:Y:S01]  /*4430*/  LDC R19, c[0x0][0x370] ;  /* 0x0000dc00ff137b82 */ /* 0x000f220000000800 */
[----:B------:R-:W-:Y:S01]  /*4440*/  UMOV UR7, 0x400 ;  /* 0x0000040000077882 */ /* 0x000fe20000000000 */
[----:B------:R-:W-:-:S02]  /*4450*/  UPLOP3.LUT UP1, UPT, UPT, UPT, UPT, 0x40, 0x4 ;  /* 0x000000000004789c */ /* 0x000fc40003f2e870 */
[----:B------:R-:W-:-:S04]  /*4460*/  ULEA UR7, UR37, UR7, 0x18 ;  /* 0x0000000725077291 */ /* 0x000fc8000f8ec0ff */
[----:B------:R-:W4:Y:S01]  /*4470*/  LDC R2, c[0x0][0xb0c] ;  /* 0x0002c300ff027b82 */ /* 0x000f220000000800 */
[----:B------:R-:W-:Y:S02]  /*4480*/  UIADD3 UR13, UPT, UPT, UR7, 0x98, URZ ;  /* 0x00000098070d7890 */ /* 0x000fe4000fffe0ff */
[----:B--2---:R-:W-:Y:S02]  /*4490*/  UISETP.NE.U32.AND UP3, UPT, UR8, URZ, UPT ;  /* 0x000000ff0800728c */ /* 0x004fe4000bf65070 */
[----:B------:R-:W-:Y:S02]  /*44a0*/  UIADD3 UR41, UPT, UPT, UR7, 0x80, URZ ;  /* 0x0000008007297890 */ /* 0x000fe4000fffe0ff */
[----:B---3--:R-:W-:Y:S01]  /*44b0*/  UISETP.NE.U32.AND UP4, UPT, UR4, URZ, UPT ;  /* 0x000000ff0400728c */ /* 0x008fe2000bf85070 */
[----:B------:R-:W2:Y:S01]  /*44c0*/  LDC R18, c[0x0][0xb20] ;  /* 0x0002c800ff127b82 */ /* 0x000ea20000000800 */
[----:B-1----:R-:W-:Y:S01]  /*44d0*/  ISETP.NE.AND P1, PT, R0, 0x1, PT ;  /* 0x000000010000780c */ /* 0x002fe20003f25270 */
[----:B------:R-:W-:-:S02]  /*44e0*/  UISETP.NE.AND.EX UP3, UPT, UR9, URZ, UPT, UP3 ;  /* 0x000000ff0900728c */ /* 0x000fc4000bf65330 */
[----:B------:R-:W-:Y:S02]  /*44f0*/  UIADD3 UR33, UPT, UPT, UR7, 0x88, URZ ;  /* 0x0000008807217890 */ /* 0x000fe4000fffe0ff */
[----:B------:R-:W-:Y:S02]  /*4500*/  UIADD3 UR25, UPT, UPT, UR7, 0x90, URZ ;  /* 0x0000009007197890 */ /* 0x000fe4000fffe0ff */
[----:B------:R-:W1:Y:S01]  /*4510*/  LDC.64 R30, c[0x0][0x348] ;  /* 0x0000d200ff1e7b82 */ /* 0x000e620000000a00 */
[----:B------:R-:W-:Y:S02]  /*4520*/  UPRMT UR13, UR37, 0x654, UR13 ;  /* 0x00000654250d7896 */ /* 0x000fe4000800000d */
[----:B------:R-:W-:-:S05]  /*4530*/  UISETP.NE.AND.EX UP4, UPT, UR5, URZ, UPT, UP4 ;  /* 0x000000ff0500728c */ /* 0x000fca000bf85340 */
[----:B------:R-:W3:Y:S08]  /*4540*/  LDC.64 R16, c[0x0][0xb10] ;  /* 0x0002c400ff107b82 */ /* 0x000ef00000000a00 */
[----:B------:R-:W1:Y:S08]  /*4550*/  LDC.64 R6, c[0x0][0xb18] ;  /* 0x0002c600ff067b82 */ /* 0x000e700000000a00 */
[----:B------:R-:W1:Y:S08]  /*4560*/  LDC.64 R4, c[0x0][0xb28] ;  /* 0x0002ca00ff047b82 */ /* 0x000e700000000a00 */
[----:B--2-4-:R-:W1:Y:S02]  /*4570*/  LDC R24, c[0x0][0x374] ;  /* 0x0000dd00ff187b82 */ /* 0x014e640000000800 */
.L_x_100:
[C---:B------:R-:W-:Y:S02]  /*4580*/  LEA R0, R28.reuse, UR7, 0x3 ;  /* 0x000000071c007c11 */ /* 0x040fe4000f8e18ff */
[----:B------:R-:W-:Y:S02]  /*4590*/  SHF.L.U32 R3, R27, 0x1f, RZ ;  /* 0x0000001f1b037819 */ /* 0x000fe400000006ff */
[----:B------:R-:W-:Y:S02]  /*45a0*/  LEA R20, R28, UR7, 0x4 ;  /* 0x000000071c147c11 */ /* 0x000fe4000f8e20ff */
[----:B--2---:R-:W2:Y:S02]  /*45b0*/  SYNCS.PHASECHK.TRANS64.TRYWAIT P0, [R0+URZ+0xd0], R3 ;  /* 0x0000d003000075a7 */ /* 0x004ea400080011ff */
[----:B--2---:R-:W-:Y:S05]  /*45c0*/  @!P0 BRA `(.L_x_90) ;  /* 0x0000006c006c8947 */ /* 0x004fea0003800000 */
.L_x_176:
[----:B------:R-:W-:Y:S01]  /*45d0*/  ISETP.GE.AND P0, PT, R66, 0x1, PT ;  /* 0x000000014200780c */ /* 0x000fe20003f06270 */
[----:B------:R-:W4:Y:S01]  /*45e0*/  LDS.128 R20, [R20+0x160] ;  /* 0x0001600014147984 */ /* 0x000f220000000c00 */
[----:B--2---:R-:W-:Y:S01]  /*45f0*/  VIADD R0, R0, 0xe0 ;  /* 0x000000e000007836 */ /* 0x004fe20000000000 */
[----:B------:R-:W-:Y:S01]  /*4600*/  @!PT LDS RZ, [RZ] ;  /* 0x00000000fffff984 */ /* 0x000fe20000000800 */
[----:B------:R-:W-:Y:S01]  /*4610*/  @!PT LDS RZ, [RZ] ;  /* 0x00000000fffff984 */ /* 0x000fe20000000800 */
[----:B------:R-:W-:Y:S01]  /*4620*/  @!PT LDS RZ, [RZ] ;  /* 0x00000000fffff984 */ /* 0x000fe20000000800 */
[----:B------:R-:W-:Y:S01]  /*4630*/  @!PT LDS RZ, [RZ] ;  /* 0x00000000fffff984 */ /* 0x000fe20000000800 */
[----:B------:R2:W-:Y:S06]  /*4640*/  MEMBAR.ALL.CTA ;  /* 0x0000000000007992 */ /* 0x0005ec0000008000 */
[----:B--2---:R-:W2:Y:S01]  /*4650*/  FENCE.VIEW.ASYNC.S ;  /* 0x00000000000073c6 */ /* 0x004ea20000000000 */
[----:B------:R-:W-:Y:S04]  /*4660*/  PRMT R0, RZ, 0x654, R0 ;  /* 0x00000654ff007816 */ /* 0x000fe80000000000 */
[----:B--2---:R2:W-:Y:S01]  /*4670*/  SYNCS.ARRIVE.TRANS64.RED.A1T0 RZ, [R0+URZ], RZ ;  /* 0x000000ff00ff79a7 */ /* 0x0045e200081004ff */
[----:B----4-:R-:W-:Y:S11]  /*4680*/  LOP3.LUT P3, RZ, R22, 0x1, RZ, 0xc0, !PT ;  /* 0x0000000116ff7812 */ /* 0x010ff6000786c0ff */
[----:B------:R-:W-:Y:S02]  /*4690*/  @!UPT UIADD3 URZ, UPT, UPT, URZ, URZ, URZ ;  /* 0x000000fffffff290 */ /* 0x000fe4000fffe0ff */
[----:B------:R-:W-:Y:S02]  /*46a0*/  @P3 MOV R13, R20 ;  /* 0x00000014000d3202 */ /* 0x000fe40000000f00 */
[----:B------:R-:W-:Y:S01]  /*46b0*/  @P3 LOP3.LUT R8, R21, 0xffff, RZ, 0xc0, !PT ;  /* 0x0000ffff15083812 */ /* 0x000fe200078ec0ff */
[----:B--2---:R-:W-:Y:S06]  /*46c0*/  @!P0 BRA `(.L_x_91) ;  /* 0x0000000000a48947 */ /* 0x004fec0003800000 */
[----:B-1----:R-:W-:Y:S01]  /*46d0*/  IMAD.HI.U32 R33, R24, R7, RZ ;  /* 0x0000000718217227 */ /* 0x002fe200078e00ff */
[----:B------:R-:W-:Y:S02]  /*46e0*/  ISETP.NE.AND P0, PT, R6, 0x1, PT ;  /* 0x000000010600780c */ /* 0x000fe40003f05270 */
[----:B------:R-:W-:Y:S01]  /*46f0*/  ISETP.NE.AND P2, PT, R66, 0x1, PT ;  /* 0x000000014200780c */ /* 0x000fe20003f45270 */
[----:B---3--:R-:W-:Y:S01]  /*4700*/  IMAD.HI.U32 R32, R19, R16, RZ ;  /* 0x0000001013207227 */ /* 0x008fe200078e00ff */
[----:B------:R-:W-:Y:S02]  /*4710*/  SHF.R.U32.HI R33, RZ, R18, R33 ;  /* 0x00000012ff217219 */ /* 0x000fe40000011621 */
[----:B------:R-:W-:Y:S01]  /*4720*/  ISETP.NE.AND P4, PT, R2, 0x1, PT ;  /* 0x000000010200780c */ /* 0x000fe20003f85270 */
[----:B------:R-:W-:Y:S01]  /*4730*/  IMAD.HI.U32 R34, R13, R16, RZ ;  /* 0x000000100d227227 */ /* 0x000fe200078e00ff */
[----:B------:R-:W-:Y:S02]  /*4740*/  SHF.R.U32.HI R32, RZ, R17, R32 ;  /* 0x00000011ff207219 */ /* 0x000fe40000011620 */
[----:B------:R-:W-:Y:S01]  /*4750*/  SEL R3, R24, R33, !P0 ;  /* 0x0000002118037207 */ /* 0x000fe20004000000 */
[C---:B------:R-:W-:Y:S01]  /*4760*/  IMAD.HI.U32 R33, R8.reuse, R7, RZ ;  /* 0x0000000708217227 */ /* 0x040fe200078e00ff */
[----:B------:R-:W-:Y:S02]  /*4770*/  SEL R11, R19, R32, !P4 ;  /* 0x00000020130b7207 */ /* 0x000fe40006000000 */
[----:B------:R-:W-:Y:S01]  /*4780*/  SHF.R.U32.HI R34, RZ, R17, R34 ;  /* 0x00000011ff227219 */ /* 0x000fe20000011622 */
[----:B------:R-:W-:Y:S01]  /*4790*/  IMAD.HI.U32 R36, R3, R4, RZ ;  /* 0x0000000403247227 */ /* 0x000fe200078e00ff */
[----:B------:R-:W-:Y:S03]  /*47a0*/  SHF.R.U32.HI R33, RZ, R18, R33 ;  /* 0x00000012ff217219 */ /* 0x000fe60000011621 */
[----:B------:R-:W-:Y:S01]  /*47b0*/  IMAD.HI.U32 R32, R11, R4, RZ ;  /* 0x000000040b207227 */ /* 0x000fe200078e00ff */
[----:B------:R-:W-:Y:S02]  /*47c0*/  @P2 SHF.R.U32.HI R3, RZ, R5, R36 ;  /* 0x00000005ff032219 */ /* 0x000fe40000011624 */
[----:B------:R-:W-:Y:S02]  /*47d0*/  SEL R9, R8, R33, !P0 ;  /* 0x0000002108097207 */ /* 0x000fe40004000000 */
[----:B------:R-:W-:Y:S01]  /*47e0*/  @P2 SHF.R.U32.HI R11, RZ, R5, R32 ;  /* 0x00000005ff0b2219 */ /* 0x000fe20000011620 */
[C---:B------:R-:W-:Y:S01]  /*47f0*/  IMAD R10, R66.reuse, R3, RZ ;  /* 0x00000003420a7224 */ /* 0x040fe200078e02ff */
[----:B------:R-:W-:Y:S01]  /*4800*/  SEL R3, R13, R34, !P4 ;  /* 0x000000220d037207 */ /* 0x000fe20006000000 */
[C---:B------:R-:W-:Y:S03]  /*4810*/  IMAD.HI.U32 R14, R9.reuse, R4, RZ ;  /* 0x00000004090e7227 */ /* 0x040fe600078e00ff */
[----:B------:R-:W-:Y:S01]  /*4820*/  ISETP.GE.AND P0, PT, R9, R10, PT ;  /* 0x0000000a0900720c */ /* 0x000fe20003f06270 */
[C---:B------:R-:W-:Y:S01]  /*4830*/  IMAD R12, R66.reuse, R11, RZ ;  /* 0x0000000b420c7224 */ /* 0x040fe200078e02ff */
[-C--:B------:R-:W-:Y:S04]  /*4840*/  SHF.R.U32.HI R14, RZ, R5.reuse, R14 ;  /* 0x00000005ff0e7219 */ /* 0x080fe8000001160e */
[----:B------:R-:W-:Y:S02]  /*4850*/  ISETP.GE.OR P0, PT, R3, R12, P0 ;  /* 0x0000000c0300720c */ /* 0x000fe40000706670 */
[----:B------:R-:W-:Y:S05]  /*4860*/  SEL R15, R9, R14, !P2 ;  /* 0x0000000e090f7207 */ /* 0x000fea0005000000 */
[----:B------:R-:W-:Y:S04]  /*4870*/  IMAD.MOV R14, RZ, RZ, -R15 ;  /* 0x000000ffff0e7224 */ /* 0x000fe800078e0a0f */
[----:B------:R-:W-:Y:S02]  /*4880*/  IMAD R14, R66, R14, R9 ;  /* 0x0000000e420e7224 */ /* 0x000fe400078e0209 */
[C---:B------:R-:W-:Y:S05]  /*4890*/  @!P0 IMAD.HI.U32 R10, R3.reuse, R4, RZ ;  /* 0x00000004030a8227 */ /* 0x040fea00078e00ff */
[----:B------:R-:W-:Y:S04]  /*48a0*/  @!P0 SHF.R.U32.HI R10, RZ, R5, R10 ;  /* 0x00000005ff0a8219 */ /* 0x000fe8000001160a */
[----:B------:R-:W-:Y:S01]  /*48b0*/  @!P0 SEL R0, R3, R10, !P2 ;  /* 0x0000000a03008207 */ /* 0x000fe20005000000 */
[----:B------:R-:W-:Y:S03]  /*48c0*/  IMAD.MOV R10, RZ, RZ, -R3 ;  /* 0x000000ffff0a7224 */ /* 0x000fe600078e0a03 */
[----:B------:R-:W-:Y:S01]  /*48d0*/  @!P0 IADD3 R15, PT, PT, R15, -R0, RZ ;  /* 0x800000000f0f8210 */ /* 0x000fe20007ffe0ff */
[----:B------:R-:W-:Y:S01]  /*48e0*/  @!P0 IMAD R0, R11, R14, R0 ;  /* 0x0000000e0b008224 */ /* 0x000fe200078e0200 */
[----:B------:R-:W-:Y:S01]  /*48f0*/  IADD3 R11, PT, PT, -R9, RZ, RZ ;  /* 0x000000ff090b7210 */ /* 0x000fe20007ffe1ff */
[----:B------:R-:W-:Y:S02]  /*4900*/  IMAD R13, R2, R10, R13 ;  /* 0x0000000a020d7224 */ /* 0x000fe400078e020d */
[----:B------:R-:W-:Y:S02]  /*4910*/  @!P0 IMAD R9, R15, R66, R3 ;  /* 0x000000420f098224 */ /* 0x000fe400078e0203 */
[----:B------:R-:W-:Y:S02]  /*4920*/  @!P0 IMAD.MOV.U32 R3, RZ, RZ, R0 ;  /* 0x000000ffff038224 */ /* 0x000fe400078e0000 */
[----:B------:R-:W-:Y:S02]  /*4930*/  IMAD R8, R6, R11, R8 ;  /* 0x0000000b06087224 */ /* 0x000fe400078e0208 */
[----:B------:R-:W-:Y:S02]  /*4940*/  IMAD R13, R3, R2, R13 ;  /* 0x00000002030d7224 */ /* 0x000fe400078e020d */
[----:B------:R-:W-:Y:S02]  /*4950*/  IMAD R8, R9, R6, R8 ;  /* 0x0000000609087224 */ /* 0x000fe400078e0208 */
.L_x_91:
[----:B------:R-:W-:Y:S05]  /*4960*/  BRA.U UP1, `(.L_x_92) ;  /* 0x0000000101107547 */ /* 0x000fea000b800000 */
[----:B------:R-:W-:Y:S04]  /*4970*/  MOV R0, UR6 ;  /* 0x0000000600007c02 */ /* 0x000fe80008000f00 */
[----:B------:R-:W-:Y:S04]  /*4980*/  SHF.L.U32 R3, R0, 0x1f, RZ ;  /* 0x0000001f00037819 */ /* 0x000fe800000006ff */
[----:B------:R-:W2:Y:S02]  /*4990*/  SYNCS.PHASECHK.TRANS64.TRYWAIT P0, [UR7+0xc8], R3 ;  /* 0x0000c803ff0075a7 */ /* 0x000ea40008001107 */
[----:B--2---:R-:W-:Y:S05]  /*49a0*/  @!P0 BRA `(.L_x_93) ;  /* 0x0000006800888947 */ /* 0x004fea0003800000 */
.L_x_92:
[----:B------:R-:W-:Y:S02]  /*49b0*/  R2UR UR42, R114 ;  /* 0x00000000722a72ca */ /* 0x000fe400000e0000 */
[----:B------:R-:W-:Y:S02]  /*49c0*/  R2UR UR43, R113 ;  /* 0x00000000712b72ca */ /* 0x000fe400000e0000 */
[----:B------:R-:W-:Y:S02]  /*49d0*/  ISETP.NE.U32.AND P2, PT, RZ, UR4, PT ;  /* 0x00000004ff007c0c */ /* 0x000fe4000bf45070 */
[----:B------:R-:W-:Y:S02]  /*49e0*/  SHF.L.U32 R12, R29, 0x1f, RZ ;  /* 0x0000001f1d0c7819 */ /* 0x000fe400000006ff */
[----:B------:R-:W-:Y:S05]  /*49f0*/  ISETP.NE.AND.EX P2, PT, RZ, UR5, PT, P2 ;  /* 0x00000005ff007c0c */ /* 0x000fea000bf45320 */
[----:B------:R-:W-:Y:S02]  /*4a00*/  USHF.L.U32 UR42, UR42, 0x8, URZ ;  /* 0x000000082a2a7899 */ /* 0x000fe400080006ff */
[----:B------:R-:W-:Y:S01]  /*4a10*/  USHF.L.U32 UR43, UR43, 0x6, URZ ;  /* 0x000000062b2b7899 */ /* 0x000fe200080006ff */
[----:B------:R-:W-:Y:S11]  /*4a20*/  BRA.U !UP4, `(.L_x_94) ;  /* 0x000000010c347547 */ /* 0x000ff6000b800000 */
[----:B------:R-:W-:Y:S01]  /*4a30*/  UPLOP3.LUT UP0, UPT, UPT, UPT, UP3, 0x80, 0x8 ;  /* 0x000000000008789c */ /* 0x000fe20003f0f030 */
[----:B--2---:R-:W-:Y:S02]  /*4a40*/  HFMA2 R0, -RZ, RZ, 0, 5.9604644775390625e-08 ;  /* 0x00000001ff007431 */ /* 0x004fe400000001ff */
[----:B------:R-:W-:Y:S03]  /*4a50*/  IMAD.MOV.U32 R110, RZ, RZ, 0x1 ;  /* 0x00000001ff6e7424 */ /* 0x000fe600078e00ff */
[----:B------:R-:W-:Y:S05]  /*4a60*/  PLOP3.LUT P0, PT, PT, PT, UP0, 0x80, 0x8 ;  /* 0x000000000008781c */ /* 0x000fea0003f0f008 */
[----:B------:R-:W2:Y:S01]  /*4a70*/  @UP0 LDCU.64 UR10, c[0x0][0x888] ;  /* 0x00011100ff0a07ac */ /* 0x000ea20008000a00 */
[----:B------:R-:W-:Y:S07]  /*4a80*/  @UP0 UIMAD UR8, UR36, UR4, URZ ;  /* 0x00000004240802a4 */ /* 0x000fee000f8e02ff */
[----:B------:R-:W-:Y:S01]  /*4a90*/  @!P0 PRMT R110, R0, 0x7610, R110 ;  /* 0x00007610006e8816 */ /* 0x000fe2000000006e */
[----:B--2---:R-:W-:Y:S03]  /*4aa0*/  @UP0 UIMAD.WIDE UR10, UR8, 0x4, UR10 ;  /* 0x00000004080a08a5 */ /* 0x004fe6000f8e020a */
[----:B------:R-:W2:Y:S03]  /*4ab0*/  @!UP0 LDCU UR8, c[0x0][0x880] ;  /* 0x00011000ff0887ac */ /* 0x000ea60008000800 */
[----:B------:R-:W-:Y:S01]  /*4ac0*/  IMAD.U32 R10, RZ, RZ, UR10 ;  /* 0x0000000aff0a7e24 */ /* 0x000fe2000f8e00ff */
[----:B------:R-:W-:Y:S05]  /*4ad0*/  MOV R11, UR11 ;  /* 0x0000000b000b7c02 */ /* 0x000fea0008000f00 */
[----:B-----5:R4:W5:Y:S02]  /*4ae0*/  @P0 LDG.E R83, desc[UR38][R10.64] ;  /* 0x000000260a530981 */ /* 0x020964000c1e1900 */
[----:B--2-4-:R-:W-:Y:S07]  /*4af0*/  @!P0 IMAD.U32 R83, RZ, RZ, UR8 ;  /* 0x00000008ff538e24 */ /* 0x014fee000f8e00ff */
.L_x_94:
[----:B-----5:R-:W-:Y:S01]  /*4b00*/  @!P2 FSETP.EQ.AND P0, PT, R83, RZ, PT ;  /* 0x000000ff5300a20b */ /* 0x020fe20003f02000 */
[----:B------:R-:W-:Y:S01]  /*4b10*/  @!UPT UIADD3 URZ, UPT, UPT, URZ, URZ, URZ ;  /* 0x000000fffffff290 */ /* 0x000fe2000fffe0ff */
[----:B------:R-:W-:Y:S11]  /*4b20*/  @!P2 BRA `(.L_x_95) ;  /* 0x000000000014a947 */ /* 0x000ff60003800000 */
[----:B------:R-:W-:Y:S02]  /*4b30*/  LOP3.LUT P2, RZ, R110, 0xff, RZ, 0xc0, !PT ;  /* 0x000000ff6eff7812 */ /* 0x000fe4000784c0ff */
[----:B------:R-:W-:Y:S04]  /*4b40*/  PLOP3.LUT P0, PT, PT, PT, UP0, 0x80, 0x8 ;  /* 0x000000000008781c */ /* 0x000fe80003f0f008 */
[----:B------:R-:W-:Y:S07]  /*4b50*/  PLOP3.LUT P0, PT, P0, PT, PT, 0x8, 0x80 ;  /* 0x000000000080781c */ /* 0x000fee000070e170 */
[----:B------:R-:W-:Y:S11]  /*4b60*/  @P2 FSETP.EQ.AND P0, PT, R83, RZ, PT ;  /* 0x000000ff5300220b */ /* 0x000ff60003f02000 */
[----:B------:R-:W-:Y:S02]  /*4b70*/  @!UPT UIADD3 URZ, UPT, UPT, URZ, URZ, URZ ;  /* 0x000000fffffff290 */ /* 0x000fe4000fffe0ff */
.L_x_95:
[----:B------:R-:W4:Y:S01]  /*4b80*/  SYNCS.PHASECHK.TRANS64.TRYWAIT P2, [UR7+0xa0], R12 ;  /* 0x0000a00cff0075a7 */ /* 0x000f220008041107 */
[----:B------:R-:W-:Y:S04]  /*4b90*/  ELECT P4, URZ, PT ;  /* 0x0000000000ff782f */ /* 0x000fe80003880000 */
[----:B------:R-:W-:Y:S11]  /*4ba0*/  PLOP3.LUT P4, PT, P0, P4, PT, 0xf2, 0x2f ;  /* 0x00000000002f781c */ /* 0x000ff60000789e72 */
[----:B------:R-:W-:Y:S02]  /*4bb0*/  @!UPT UIADD3 URZ, UPT, UPT, URZ, URZ, URZ ;  /* 0x000000fffffff290 */ /* 0x000fe4000fffe0ff */
[----:B-1----:R-:W-:Y:S05]  /*4bc0*/  @!P4 IADD3 R9, P0, PT, R30, 0x580, RZ ;  /* 0x000005801e09c810 */ /* 0x002fea0007f1e0ff */
[----:B--2---:R-:W-:Y:S01]  /*4bd0*/  @!P4 IMAD.X R0, RZ, RZ, R31, P0 ;  /* 0x000000ffff00c224 */ /* 0x004fe200000e061f */
[----:B----4-:R-:W-:Y:S07]  /*4be0*/  @!P2 BRA `(.L_x_96) ;  /* 0x000000680010a947 */ /* 0x010fee0003800000 */
.L_x_179:
[----:B------:R-:W-:Y:S01]  /*4bf0*/  @!P4 R2UR UR9, R9 ;  /* 0x000000000909c2ca */ /* 0x000fe200000e0000 */
[----:B------:R-:W-:Y:S01]  /*4c00*/  VOTEU.ALL UP1, P4 ;  /* 0x0000000000ff7886 */ /* 0x000fe20002020000 */
[----:B------:R-:W-:Y:S01]  /*4c10*/  @!P4 R2UR UR8, R0 ;  /* 0x000000000008c2ca */ /* 0x000fe200000e0000 */
[----:B------:R-:W-:Y:S01]  /*4c20*/  VOTEU.ALL UP2, P4 ;  /* 0x0000000000ff7886 */ /* 0x000fe20002040000 */
[----:B------:R-:W-:Y:S01]  /*4c30*/  UMOV UR16, 0x0 ;  /* 0x0000000000107882 */ /* 0x000fe20000000000 */
[----:B------:R-:W-:Y:S01]  /*4c40*/  UMOV UR17, 0x10000000 ;  /* 0x1000000000117882 */ /* 0x000fe20000000000 */
[----:B------:R-:W-:Y:S01]  /*4c50*/  @!UP1 UIADD3 UR40, UPT, UPT, UR7, 0x200, URZ ;  /* 0x0000020007289890 */ /* 0x000fe2000fffe0ff */
[----:B------:R-:W-:Y:S01]  /*4c60*/  @!P4 IMAD.MOV.U32 R0, RZ, RZ, 0x2000 ;  /* 0x00002000ff00c424 */ /* 0x000fe200078e00ff */
[----:B------:R-:W-:Y:S01]  /*4c70*/  UMOV UR44, UR36 ;  /* 0x00000024002c7c82 */ /* 0x000fe20008000000 */
[----:B------:R-:W-:Y:S01]  /*4c80*/  @!UP1 UIADD3 UR10, UPT, UPT, UR42, 0x80, URZ ;  /* 0x000000802a0a9890 */ /* 0x000fe2000fffe0ff */
[----:B------:R-:W-:Y:S01]  /*4c90*/  @!P4 IADD3 R9, P0, PT, R30, 0x580, RZ ;  /* 0x000005801e09c810 */ /* 0x000fe20007f1e0ff */
[----:B------:R-:W-:Y:S01]  /*4ca0*/  UMOV UR11, UR43 ;  /* 0x0000002b000b7c82 */ /* 0x000fe20008000000 */
[----:B------:R-:W-:Y:S01]  /*4cb0*/  UMOV UR12, UR36 ;  /* 0x00000024000c7c82 */ /* 0x000fe20008000000 */
[----:B------:R-:W-:Y:S01]  /*4cc0*/  IMAD.U32 R10, RZ, RZ, UR9 ;  /* 0x00000009ff0a7e24 */ /* 0x000fe2000f8e00ff */
[----:B------:R-:W-:Y:S01]  /*4cd0*/  UMOV UR9, UR41 ;  /* 0x0000002900097c82 */ /* 0x000fe20008000000 */
[----:B------:R-:W-:Y:S01]  /*4ce0*/  IMAD.U32 R11, RZ, RZ, UR8 ;  /* 0x00000008ff0b7e24 */ /* 0x000fe2000f8e00ff */
[----:B------:R-:W-:Y:S02]  /*4cf0*/  @!UP1 UIADD3 UR8, UPT, UPT, UR7, 0x1200, URZ ;  /* 0x0000120007089890 */ /* 0x000fe4000fffe0ff */
[----:B------:R-:W-:Y:S01]  /*4d00*/  @!P4 R2UR UR18, R10 ;  /* 0x000000000a12c2ca */ /* 0x000fe200000e0000 */
[----:B------:R-:W-:Y:S01]  /*4d10*/  VOTEU.ALL UP1, P4 ;  /* 0x0000000000ff7886 */ /* 0x000fe20002020000 */
[----:B------:R-:W-:Y:S01]  /*4d20*/  @!P4 R2UR UR19, R11 ;  /* 0x000000000b13c2ca */ /* 0x000fe200000e0000 */
[----:B------:R-:W-:Y:S11]  /*4d30*/  UPRMT UR14, UR37, 0x654, UR41 ;  /* 0x00000654250e7896 */ /* 0x000ff60008000029 */
[----:B------:R-:W-:Y:S01]  /*4d40*/  @!UPT UIADD3 URZ, UPT, UPT, URZ, URZ, URZ ;  /* 0x000000fffffff290 */ /* 0x000fe2000fffe0ff */
[----:B------:R2:W-:Y:S01]  /*4d50*/  @!UP2 UTMALDG.3D [UR40], [UR18], desc[UR16] ;  /* 0x000010281200a5b4 */ /* 0x0005e20008011000 */
[----:B------:R2:W-:Y:S01]  /*4d60*/  @!UP1 UTMALDG.3D [UR8], [UR18], desc[UR16] ;  /* 0x00001008120095b4 */ /* 0x0005e20008011000 */
[----:B------:R4:W-:Y:S01]  /*4d70*/  @!P4 SYNCS.ARRIVE.TRANS64.RED.A0TR RZ, [UR7+0x80], R0 ;  /* 0x00008000ffffc9a7 */ /* 0x0009e20008300407 */
[----:B------:R-:W-:Y:S01]  /*4d80*/  SYNCS.ARRIVE.TRANS64.RED.A1T0 RZ, [UR14], RZ ;  /* 0x000000ffffff79a7 */ /* 0x000fe2000810040e */
[----:B----4-:R-:W-:Y:S01]  /*4d90*/  @!P4 IMAD.X R0, RZ, RZ, R31, P0 ;  /* 0x000000ffff00c224 */ /* 0x010fe200000e061f */
[----:B------:R-:W4:Y:S02]  /*4da0*/  SYNCS.PHASECHK.TRANS64.TRYWAIT P2, [UR7+0xa8], R12 ;  /* 0x0000a80cff0075a7 */ /* 0x000f240008041107 */
[----:B--2-4-:R-:W-:Y:S05]  /*4db0*/  @!P2 BRA `(.L_x_97) ;  /* 0x0000006400b4a947 */ /* 0x014fea0003800000 */
.L_x_181:
        /* <DEDUP_REMOVED lines=8> */
[----:B------:R-:W-:Y:S01]  /*4e40*/  @!UP1 UIADD3 UR32, UPT, UPT, UR7, 0x2200, URZ ;  /* 0x0000220007209890 */ /* 0x000fe2000fffe0ff */
[----:B------:R-:W-:Y:S01]  /*4e50*/  @!P4 IADD3 R33, P0, PT, R30, 0x580, RZ ;  /* 0x000005801e21c810 */ /* 0x000fe20007f1e0ff */
[----:B------:R-:W-:Y:S01]  /*4e60*/  UMOV UR35, UR43 ;  /* 0x0000002b00237c82 */ /* 0x000fe20008000000 */
[----:B------:R-:W-:Y:S02]  /*4e70*/  @!UP1 UIADD3 UR10, UPT, UPT, UR42, 0xa0, URZ ;  /* 0x000000a02a0a9890 */ /* 0x000fe4000fffe0ff */
[----:B------:R-:W-:Y:S01]  /*4e80*/  IMAD.U32 R10, RZ, RZ, UR9 ;  /* 0x00000009ff0a7e24 */ /* 0x000fe2000f8e00ff */
[----:B------:R-:W-:Y:S01]  /*4e90*/  UMOV UR9, UR33 ;  /* 0x0000002100097c82 */ /* 0x000fe20008000000 */
[----:B------:R-:W-:Y:S01]  /*4ea0*/  IMAD.U32 R11, RZ, RZ, UR8 ;  /* 0x00000008ff0b7e24 */ /* 0x000fe2000f8e00ff */
[----:B------:R-:W-:Y:S01]  /*4eb0*/  @!UP1 UIADD3 UR8, UPT, UPT, UR7, 0x3200, URZ ;  /* 0x0000320007089890 */ /* 0x000fe2000fffe0ff */
[----:B------:R-:W-:Y:S01]  /*4ec0*/  @!P4 IMAD.X R32, RZ, RZ, R31, P0 ;  /* 0x000000ffff20c224 */ /* 0x000fe200000e061f */
[----:B------:R-:W-:Y:S01]  /*4ed0*/  @!P4 R2UR UR18, R10 ;  /* 0x000000000a12c2ca */ /* 0x000fe200000e0000 */
[----:B------:R-:W-:Y:S01]  /*4ee0*/  VOTEU.ALL UP1, P4 ;  /* 0x0000000000ff7886 */ /* 0x000fe20002020000 */
[----:B------:R-:W-:Y:S01]  /*4ef0*/  @!P4 R2UR UR19, R11 ;  /* 0x000000000b13c2ca */ /* 0x000fe200000e0000 */
[----:B------:R-:W-:Y:S01]  /*4f00*/  UMOV UR11, UR43 ;  /* 0x0000002b000b7c82 */ /* 0x000fe20008000000 */
[----:B------:R-:W-:Y:S01]  /*4f10*/  UMOV UR12, UR36 ;  /* 0x00000024000c7c82 */ /* 0x000fe20008000000 */
[----:B------:R-:W-:Y:S10]  /*4f20*/  UPRMT UR14, UR37, 0x654, UR33 ;  /* 0x00000654250e7896 */ /* 0x000ff40008000021 */
[----:B------:R2:W-:Y:S01]  /*4f30*/  @!UP2 UTMALDG.3D [UR32], [UR18], desc[UR16] ;  /* 0x000010201200a5b4 */ /* 0x0005e20008011000 */
[----:B------:R2:W-:Y:S01]  /*4f40*/  @!UP1 UTMALDG.3D [UR8], [UR18], desc[UR16] ;  /* 0x00001008120095b4 */ /* 0x0005e20008011000 */
[----:B------:R2:W-:Y:S01]  /*4f50*/  @!P4 SYNCS.ARRIVE.TRANS64.RED.A0TR RZ, [UR7+0x88], R0 ;  /* 0x00008800ffffc9a7 */ /* 0x0005e20008300407 */
[----:B------:R-:W-:Y:S01]  /*4f60*/  SYNCS.ARRIVE.TRANS64.RED.A1T0 RZ, [UR14], RZ ;  /* 0x000000ffffff79a7 */ /* 0x000fe2000810040e */
[----:B------:R-:W4:Y:S02]  /*4f70*/  SYNCS.PHASECHK.TRANS64.TRYWAIT P2, [UR7+0xb0], R12 ;  /* 0x0000b00cff0075a7 */ /* 0x000f240008041107 */
[----:B--2-4-:R-:W-:Y:S05]  /*4f80*/  @!P2 BRA `(.L_x_98) ;  /* 0x000000640058a947 */ /* 0x014fea0003800000 */
.L_x_183:
[----:B------:R-:W2:Y:S01]  /*4f90*/  LDC.64 R14, c[0x0][0xb10] ;  /* 0x0002c400ff0e7b82 */ /* 0x000ea20000000a00 */
[----:B------:R-:W-:Y:S01]  /*4fa0*/  @!P4 R2UR UR9, R33 ;  /* 0x000000002109c2ca */ /* 0x000fe200000e0000 */
[----:B------:R-:W-:Y:S01]  /*4fb0*/  VOTEU.ALL UP1, P4 ;  /* 0x0000000000ff7886 */ /* 0x000fe20002020000 */
[----:B------:R-:W-:Y:S01]  /*4fc0*/  @!P4 R2UR UR8, R32 ;  /* 0x000000002008c2ca */ /* 0x000fe200000e0000 */
[----:B------:R-:W-:Y:S01]  /*4fd0*/  VOTEU.ALL UP2, P4 ;  /* 0x0000000000ff7886 */ /* 0x000fe20002040000 */
[----:B------:R-:W-:Y:S03]  /*4fe0*/  UMOV UR16, 0x0 ;  /* 0x0000000000107882 */ /* 0x000fe60000000000 */
[----:B------:R-:W4:Y:S01]  /*4ff0*/  LDC.64 R10, c[0x0][0xb18] ;  /* 0x0002c600ff0a7b82 */ /* 0x000f220000000a00 */
[----:B------:R-:W-:Y:S01]  /*5000*/  @!UP1 UIADD3 UR26, UPT, UPT, UR42, 0x40, URZ ;  /* 0x000000402a1a9890 */ /* 0x000fe2000fffe0ff */
[----:B------:R-:W-:Y:S01]  /*5010*/  @P3 SHF.R.U32.HI R26, RZ, 0x10, R21 ;  /* 0x00000010ff1a3819 */ /* 0x000fe20000011615 */
[----:B------:R-:W-:Y:S01]  /*5020*/  @!UP1 UIADD3 UR24, UPT, UPT, UR7, 0x4200, URZ ;  /* 0x0000420007189890 */ /* 0x000fe2000fffe0ff */
[----:B------:R-:W-:Y:S01]  /*5030*/  VIADD R28, R28, 0x1 ;  /* 0x000000011c1c7836 */ /* 0x000fe20000000000 */
[----:B------:R-:W-:Y:S03]  /*5040*/  UMOV UR17, 0x10000000 ;  /* 0x1000000000117882 */ /* 0x000fe60000000000 */
[----:B------:R-:W5:Y:S01]  /*5050*/  @!P1 LDC R0, c[0x0][0xb20] ;  /* 0x0002c800ff009b82 */ /* 0x000f620000000800 */
[----:B------:R-:W-:Y:S01]  /*5060*/  UMOV UR27, UR43 ;  /* 0x0000002b001b7c82 */ /* 0x000fe20008000000 */
[----:B------:R-:W-:Y:S01]  /*5070*/  IMAD.U32 R32, RZ, RZ, UR9 ;  /* 0x00000009ff207e24 */ /* 0x000fe2000f8e00ff */
[----:B------:R-:W-:Y:S05]  /*5080*/  UMOV UR28, UR36 ;  /* 0x00000024001c7c82 */ /* 0x000fea0008000000 */
[----:B-1----:R-:W1:Y:S01]  /*5090*/  @!P1 LDC R3, c[0x0][0xb0c] ;  /* 0x0002c300ff039b82 */ /* 0x002e620000000800 */
[----:B------:R-:W-:Y:S01]  /*50a0*/  IMAD.U32 R33, RZ, RZ, UR8 ;  /* 0x00000008ff217e24 */ /* 0x000fe2000f8e00ff */
[----:B------:R-:W-:Y:S01]  /*50b0*/  @!UP1 UIADD3 UR10, UPT, UPT, UR42, 0xc0, URZ ;  /* 0x000000c02a0a9890 */ /* 0x000fe2000fffe0ff */
[----:B------:R-:W-:Y:S01]  /*50c0*/  @!P4 R2UR UR18, R32 ;  /* 0x000000002012c2ca */ /* 0x000fe200000e0000 */
[----:B------:R-:W-:Y:S01]  /*50d0*/  @!UP1 UIADD3 UR8, UPT, UPT, UR7, 0x5200, URZ ;  /* 0x0000520007089890 */ /* 0x000fe2000fffe0ff */
[----:B------:R-:W-:Y:S01]  /*50e0*/  @!P4 IMAD.MOV.U32 R32, RZ, RZ, 0x2000 ;  /* 0x00002000ff20c424 */ /* 0x000fe200078e00ff */
[----:B------:R-:W-:Y:S01]  /*50f0*/  @!P4 R2UR UR19, R33 ;  /* 0x000000002113c2ca */ /* 0x000fe200000e0000 */
[----:B------:R-:W-:Y:S01]  /*5100*/  VOTEU.ALL UP1, P4 ;  /* 0x0000000000ff7886 */ /* 0x000fe20002020000 */
[----:B------:R-:W-:Y:S01]  /*5110*/  UMOV UR9, UR25 ;  /* 0x0000001900097c82 */ /* 0x000fe20008000000 */
[----:B------:R-:W-:Y:S01]  /*5120*/  UMOV UR11, UR43 ;  /* 0x0000002b000b7c82 */ /* 0x000fe20008000000 */
[----:B------:R-:W-:Y:S01]  /*5130*/  UMOV UR12, UR36 ;  /* 0x00000024000c7c82 */ /* 0x000fe20008000000 */
[----:B------:R-:W-:Y:S08]  /*5140*/  UPRMT UR14, UR37, 0x654, UR25 ;  /* 0x00000654250e7896 */ /* 0x000ff00008000019 */
[----:B------:R1:W-:Y:S02]  /*5150*/  @!UP2 UTMALDG.3D [UR24], [UR18], desc[UR16] ;  /* 0x000010181200a5b4 */ /* 0x0003e40008011000 */
[----:B-1----:R-:W-:Y:S01]  /*5160*/  @!P1 ISETP.NE.AND P2, PT, R3, 0x1, PT ;  /* 0x000000010300980c */ /* 0x002fe20003f45270 */
[C---:B--2---:R-:W-:Y:S01]  /*5170*/  @!P1 IMAD.HI.U32 R14, R13.reuse, R14, RZ ;  /* 0x0000000e0d0e9227 */ /* 0x044fe200078e00ff */
[----:B----4-:R-:W-:Y:S01]  /*5180*/  @!P1 ISETP.NE.AND P0, PT, R10, 0x1, PT ;  /* 0x000000010a00980c */ /* 0x010fe20003f05270 */
[----:B------:R1:W-:Y:S01]  /*5190*/  @!UP1 UTMALDG.3D [UR8], [UR18], desc[UR16] ;  /* 0x00001008120095b4 */ /* 0x0003e20008011000 */
[----:B------:R1:W-:Y:S01]  /*51a0*/  @!P4 SYNCS.ARRIVE.TRANS64.RED.A0TR RZ, [UR7+0x90], R32 ;  /* 0x00009020ffffc9a7 */ /* 0x0003e20008300407 */
[C---:B------:R-:W-:Y:S01]  /*51b0*/  @!P1 IMAD.HI.U32 R11, R8.reuse, R11, RZ ;  /* 0x0000000b080b9227 */ /* 0x040fe200078e00ff */
[----:B------:R-:W-:Y:S04]  /*51c0*/  @!P1 SHF.R.U32.HI R14, RZ, R15, R14 ;  /* 0x0000000fff0e9219 */ /* 0x000fe8000001160e */
[----:B-----5:R-:W-:Y:S02]  /*51d0*/  @!P1 SHF.R.U32.HI R9, RZ, R0, R11 ;  /* 0x00000000ff099219 */ /* 0x020fe4000001160b */
[----:B------:R-:W-:Y:S02]  /*51e0*/  @!P1 SEL R14, R13, R14, !P2 ;  /* 0x0000000e0d0e9207 */ /* 0x000fe40005000000 */
[----:B------:R-:W-:Y:S05]  /*51f0*/  @!P1 SEL R9, R8, R9, !P0 ;  /* 0x0000000908099207 */ /* 0x000fea0004000000 */
[----:B------:R-:W-:Y:S01]  /*5200*/  @!P1 IMAD.IADD R0, R9, 0x1, -R14 ;  /* 0x0000000109009824 */ /* 0x000fe200078e0a0e */
[----:B------:R-:W-:Y:S01]  /*5210*/  SYNCS.ARRIVE.TRANS64.RED.A1T0 RZ, [UR14], RZ ;  /* 0x000000ffffff79a7 */ /* 0x000fe2000810040e */
[----:B------:R-:W-:Y:S02]  /*5220*/  @!P1 IMAD.IADD R9, R14, 0x1, -R9 ;  /* 0x000000010e099824 */ /* 0x000fe400078e0a09 */
[----:B------:R-:W-:Y:S02]  /*5230*/  @!P1 IMAD R13, R0, R3, R13 ;  /* 0x00000003000d9224 */ /* 0x000fe400078e020d */
[----:B------:R-:W-:Y:S01]  /*5240*/  @!P1 IMAD R8, R9, R10, R8 ;  /* 0x0000000a09089224 */ /* 0x000fe200078e0208 */
[----:B------:R-:W2:Y:S02]  /*5250*/  SYNCS.PHASECHK.TRANS64.TRYWAIT P5, [UR7+0xb8], R12 ;  /* 0x0000b80cff0075a7 */ /* 0x000ea400080a1107 */
[----:B-12---:R-:W-:Y:S05]  /*5260*/  @!P5 BRA `(.L_x_99) ;  /* 0x0000006000b8d947 */ /* 0x006fea0003800000 */
.L_x_185:
[----:B-1----:R-:W-:Y:S01]  /*5270*/  @!P4 IADD3 R3, P0, PT, R30, 0x580, RZ ;  /* 0x000005801e03c810 */ /* 0x002fe20007f1e0ff */
[----:B------:R-:W-:Y:S01]  /*5280*/  VOTEU.ALL UP1, P4 ;  /* 0x0000000000ff7886 */ /* 0x000fe20002020000 */
[----:B------:R-:W-:Y:S01]  /*5290*/  VOTEU.ALL UP2, P4 ;  /* 0x0000000000ff7886 */ /* 0x000fe20002040000 */
[----:B------:R-:W-:Y:S01]  /*52a0*/  UMOV UR14, 0x0 ;  /* 0x00000000000e7882 */ /* 0x000fe20000000000 */
[----:B------:R-:W-:Y:S01]  /*52b0*/  @!P4 R2UR UR9, R3 ;  /* 0x000000000309c2ca */ /* 0x000fe200000e0000 */
[----:B------:R-:W-:Y:S01]  /*52c0*/  @!P4 IMAD.X R0, RZ, RZ, R31, P0 ;  /* 0x000000ffff00c224 */ /* 0x000fe200000e061f */
[----:B------:R-:W-:Y:S01]  /*52d0*/  @!UP1 UIADD3 UR17, UPT, UPT, UR7, 0x98, URZ ;  /* 0x0000009807119890 */ /* 0x000fe2000fffe0ff */
[----:B------:R-:W-:Y:S01]  /*52e0*/  ISETP.NE.AND P0, PT, R28, 0x2, PT ;  /* 0x000000021c00780c */ /* 0x000fe20003f05270 */
[----:B------:R-:W-:Y:S01]  /*52f0*/  @!UP1 UIADD3 UR18, UPT, UPT, UR42, 0x60, URZ ;  /* 0x000000602a129890 */ /* 0x000fe2000fffe0ff */
[----:B------:R-:W-:Y:S01]  /*5300*/  LOP3.LUT R29, R29, 0x1, RZ, 0x3c, !PT ;  /* 0x000000011d1d7812 */ /* 0x000fe200078e3cff */
[----:B------:R-:W-:Y:S01]  /*5310*/  @!UP1 UIADD3 UR16, UPT, UPT, UR7, 0x6200, URZ ;  /* 0x0000620007109890 */ /* 0x000fe2000fffe0ff */
[----:B------:R-:W-:Y:S01]  /*5320*/  @!P4 R2UR UR8, R0 ;  /* 0x000000000008c2ca */ /* 0x000fe200000e0000 */
[----:B------:R-:W-:Y:S01]  /*5330*/  UMOV UR15, 0x10000000 ;  /* 0x10000000000f7882 */ /* 0x000fe20000000000 */
[----:B------:R-:W-:Y:S01]  /*5340*/  UMOV UR19, UR43 ;  /* 0x0000002b00137c82 */ /* 0x000fe20008000000 */
[----:B------:R-:W-:Y:S01]  /*5350*/  UMOV UR20, UR36 ;  /* 0x0000002400147c82 */ /* 0x000fe20008000000 */
[----:B------:R-:W-:Y:S01]  /*5360*/  @!UP1 UIADD3 UR10, UPT, UPT, UR42, 0xe0, URZ ;  /* 0x000000e02a0a9890 */ /* 0x000fe2000fffe0ff */
[----:B------:R-:W-:Y:S01]  /*5370*/  SEL R0, RZ, 0x1, P0 ;  /* 0x00000001ff007807 */ /* 0x000fe20000000000 */
[----:B------:R-:W-:Y:S01]  /*5380*/  IMAD.U32 R10, RZ, RZ, UR9 ;  /* 0x00000009ff0a7e24 */ /* 0x000fe2000f8e00ff */
[----:B------:R-:W-:Y:S01]  /*5390*/  UMOV UR11, UR43 ;  /* 0x0000002b000b7c82 */ /* 0x000fe20008000000 */
[----:B------:R-:W-:Y:S01]  /*53a0*/  UMOV UR12, UR36 ;  /* 0x00000024000c7c82 */ /* 0x000fe20008000000 */
[----:B------:R-:W-:Y:S01]  /*53b0*/  UMOV UR9, UR17 ;  /* 0x0000001100097c82 */ /* 0x000fe20008000000 */
[----:B------:R-:W-:Y:S01]  /*53c0*/  @P3 R2UR UR36, R26 ;  /* 0x000000001a2432ca */ /* 0x000fe200000e0000 */
[----:B------:R-:W-:Y:S01]  /*53d0*/  IMAD.IADD R114, R8, 0x1, R109 ;  /* 0x0000000108727824 */ /* 0x000fe200078e026d */
[----:B------:R-:W-:Y:S01]  /*53e0*/  @!P4 R2UR UR22, R10 ;  /* 0x000000000a16c2ca */ /* 0x000fe200000e0000 */
[----:B------:R-:W-:Y:S01]  /*53f0*/  IMAD.U32 R11, RZ, RZ, UR8 ;  /* 0x00000008ff0b7e24 */ /* 0x000fe2000f8e00ff */
[----:B------:R-:W-:Y:S01]  /*5400*/  @!UP1 UIADD3 UR8, UPT, UPT, UR7, 0x7200, URZ ;  /* 0x0000720007089890 */ /* 0x000fe2000fffe0ff */
[----:B------:R-:W-:Y:S01]  /*5410*/  LOP3.LUT R27, R27, R0, RZ, 0x3c, !PT ;  /* 0x000000001b1b7212 */ /* 0x000fe200078e3cff */
[----:B------:R-:W-:Y:S01]  /*5420*/  VOTEU.ALL UP1, P4 ;  /* 0x0000000000ff7886 */ /* 0x000fe20002020000 */
[----:B------:R-:W-:Y:S01]  /*5430*/  IMAD.IADD R113, R13, 0x1, R108 ;  /* 0x000000010d717824 */ /* 0x000fe200078e026c */
[----:B------:R-:W-:Y:S02]  /*5440*/  @!P4 R2UR UR23, R11 ;  /* 0x000000000b17c2ca */ /* 0x000fe400000e0000 */
[----:B------:R-:W-:Y:S11]  /*5450*/  SEL R28, R28, RZ, P0 ;  /* 0x000000ff1c1c7207 */ /* 0x000ff60000000000 */
[----:B------:R2:W-:Y:S01]  /*5460*/  @!UP2 UTMALDG.3D [UR16], [UR22], desc[UR14] ;  /* 0x00000e101600a5b4 */ /* 0x0005e20008011000 */
[----:B------:R2:W-:Y:S01]  /*5470*/  @!UP1 UTMALDG.3D [UR8], [UR22], desc[UR14] ;  /* 0x00000e08160095b4 */ /* 0x0005e20008011000 */
[----:B------:R2:W-:Y:S01]  /*5480*/  @!P4 SYNCS.ARRIVE.TRANS64.RED.A0TR RZ, [UR7+0x98], R25 ;  /* 0x00009819ffffc9a7 */ /* 0x0005e20008300407 */
[----:B------:R-:W-:Y:S01]  /*5490*/  UPLOP3.LUT UP1, UPT, UPT, UPT, UPT, 0x80, 0x8 ;  /* 0x000000000008789c */ /* 0x000fe20003f2f070 */
[----:B------:R-:W-:Y:S01]  /*54a0*/  SYNCS.ARRIVE.TRANS64.RED.A1T0 RZ, [UR13], RZ ;  /* 0x000000ffffff79a7 */ /* 0x000fe2000810040d */
[----:B------:R-:W-:Y:S09]  /*54b0*/  @P3 BRA `(.L_x_100) ;  /* 0xfffffff000303947 */ /* 0x000ff2000383ffff */
[----:B------:R-:W-:-:S04]  /*54c0*/  SHF.L.U32 R3, R29, 0x1f, RZ ;  /* 0x0000001f1d037819 */ /* 0x000fc800000006ff */
[----:B------:R-:W1:Y:S02]  /*54d0*/  SYNCS.PHASECHK.TRANS64.TRYWAIT P0, [UR7+0xa0], R3 ;  /* 0x0000a003ff0075a7 */ /* 0x000e640008001107 */
[----:B-1----:R-:W-:Y:S05]  /*54e0*/  @!P0 BRA `(.L_x_101) ;  /* 0x0000006000308947 */ /* 0x002fea0003800000 */
.L_x_187:
[----:B------:R-:W4:Y:S02]  /*54f0*/  SYNCS.PHASECHK.TRANS64.TRYWAIT P0, [UR7+0xa8], R3 ;  /* 0x0000a803ff0075a7 */ /* 0x000f240008001107 */
[----:B----4-:R-:W-:Y:S05]  /*5500*/  @!P0 BRA `(.L_x_102) ;  /* 0x0000006000408947 */ /* 0x010fea0003800000 */
.L_x_189:
[----:B------:R-:W4:Y:S02]  /*5510*/  SYNCS.PHASECHK.TRANS64.TRYWAIT P0, [UR7+0xb0], R3 ;  /* 0x0000b003ff0075a7 */ /* 0x000f240008001107 */
[----:B----4-:R-:W-:Y:S05]  /*5520*/  @!P0 BRA `(.L_x_103) ;  /* 0x0000006000508947 */ /* 0x010fea0003800000 */
.L_x_191:
[----:B-1----:R-:W-:-:S07]  /*5530*/  MOV R0, UR7 ;  /* 0x0000000700007c02 */ /* 0x002fce0008000f00 */
.L_x_104:
[----:B-1----:R-:W-:-:S04]  /*5540*/  SHF.L.U32 R3, R29, 0x1f, RZ ;  /* 0x0000001f1d037819 */ /* 0x002fc800000006ff */
[----:B------:R1:W4:Y:S03]  /*5550*/  SYNCS.PHASECHK.TRANS64.TRYWAIT P0, [R0+URZ+0xb8], R3 ;  /* 0x0000b803000075a7 */ /* 0x00032600080011ff */
[----:B----4-:R-:W-:Y:S05]  /*5560*/  @!P0 NANOSLEEP.SYNCS 0x989680 ;  /* 0x009896800000895d */ /* 0x010fea0003900000 */
[----:B------:R-:W4:Y:S02]  /*5570*/  @!P0 SYNCS.PHASECHK.TRANS64 P0, [R0+URZ+0xb8], R3 ;  /* 0x0000b803000085a7 */ /* 0x000f2400080010ff */
[----:B--2-4-:R-:W-:Y:S05]  /*5580*/  @P0 EXIT ;  /* 0x000000000000094d */ /* 0x014fea0003800000 */
[----:B------:R-:W-:Y:S05]  /*5590*/  BRA `(.L_x_104) ;  /* 0xfffffffc00e87947 */ /* 0x000fea000383ffff */
.L_x_89:
[----:B------:R-:W-:-:S06]  /*55a0*/  UISETP.GE.AND UP1, UPT, UR10, 0x4, UPT ;  /* 0x000000040a00788c */ /* 0x000fcc000bf26270 */
[----:B------:R-:W-:-:S13]  /*55b0*/  PLOP3.LUT P0, PT, PT, PT, UP1, 0x80, 0x8 ;  /* 0x000000000008781c */ /* 0x000fda0003f0f018 */
[----:B------:R-:W-:Y:S05]  /*55c0*/  @!P0 EXIT ;  /* 0x000000000000894d */ /* 0x000fea0003800000 */
[----:B------:R-:W-:Y:S01]  /*55d0*/  BAR.SYNC.DEFER_BLOCKING 0x6, 0xa0 ;  /* 0x0182800000007b1d */ /* 0x000fe20000010000 */
[C---:B------:R-:W-:Y:S01]  /*55e0*/  IMAD.SHL.U32 R0, R131.reuse, 0x20, RZ ;  /* 0x0000002083007824 */ /* 0x040fe200078e00ff */
[C---:B------:R-:W-:Y:S01]  /*55f0*/  LOP3.LUT R133, R131.reuse, 0x60, RZ, 0xc0, !PT ;  /* 0x0000006083857812 */ /* 0x040fe200078ec0ff */
[C---:B------:R-:W-:Y:S01]  /*5600*/  IMAD.SHL.U32 R7, R134.reuse, 0x200000, RZ ;  /* 0x0020000086077824 */ /* 0x040fe200078e00ff */
[C---:B------:R-:W-:Y:S01]  /*5610*/  LOP3.LUT R132, R131.reuse, 0x2, RZ, 0xc0, !PT ;  /* 0x0000000283847812 */ /* 0x040fe200078ec0ff */
[----:B------:R-:W-:Y:S01]  /*5620*/  IMAD.SHL.U32 R9, R134, 0x400, RZ ;  /* 0x0000040086097824 */ /* 0x000fe200078e00ff */
[----:B------:R-:W-:Y:S02]  /*5630*/  UMOV UR41, 0x400 ;  /* 0x0000040000297882 */ /* 0x000fe40000000000 */
[----:B------:R-:W1:Y:S01]  /*5640*/  LDC R117, c[0x0][0x370] ;  /* 0x0000dc00ff757b82 */ /* 0x000e620000000800 */
[----:B------:R-:W-:Y:S01]  /*5650*/  ULEA UR41, UR37, UR41, 0x18 ;  /* 0x0000002925297291 */ /* 0x000fe2000f8ec0ff */
[C---:B------:R-:W-:Y:S01]  /*5660*/  IMAD.SHL.U32 R5, R131.reuse, 0x4, RZ ;  /* 0x0000000483057824 */ /* 0x040fe200078e00ff */
[C---:B------:R-:W-:Y:S01]  /*5670*/  LOP3.LUT R130, R0.reuse, 0xb20, RZ, 0xc0, !PT ;  /* 0x00000b2000827812 */ /* 0x040fe200078ec0ff */
[----:B------:R-:W-:Y:S01]  /*5680*/  IMAD.U32 R70, R131, 0x10000, RZ ;  /* 0x0001000083467824 */ /* 0x000fe200078e00ff */
[----:B------:R-:W-:Y:S01]  /*5690*/  LOP3.LUT R0, R0, 0xc0, RZ, 0xc0, !PT ;  /* 0x000000c000007812 */ /* 0x000fe200078ec0ff */
[----:B------:R-:W-:Y:S01]  /*56a0*/  UIADD3 UR40, UPT, UPT, UR41, 0x200, URZ ;  /* 0x0000020029287890 */ /* 0x000fe2000fffe0ff */
[----:B------:R-:W-:Y:S01]  /*56b0*/  LOP3.LUT R7, R7, 0x200000, RZ, 0xc0, !PT ;  /* 0x0020000007077812 */ /* 0x000fe200078ec0ff */
[----:B------:R-:W2:Y:S01]  /*56c0*/  LDC R118, c[0x0][0x374] ;  /* 0x0000dd00ff767b82 */ /* 0x000ea20000000800 */
[----:B------:R-:W-:Y:S01]  /*56d0*/  LOP3.LUT R130, R130, 0x400, R9, 0xf8, !PT ;  /* 0x0000040082827812 */ /* 0x000fe200078ef809 */
[----:B------:R-:W-:Y:S01]  /*56e0*/  IMAD.MOV.U32 R67, RZ, RZ, RZ ;  /* 0x000000ffff437224 */ /* 0x000fe200078e00ff */
[----:B------:R-:W-:Y:S01]  /*56f0*/  LOP3.LUT R5, R0, 0x18, R5, 0xf8, !PT ;  /* 0x0000001800057812 */ /* 0x000fe200078ef805 */
[----:B------:R-:W-:Y:S01]  /*5700*/  IMAD.MOV.U32 R128, RZ, RZ, RZ ;  /* 0x000000ffff807224 */ /* 0x000fe200078e00ff */
[----:B------:R-:W-:Y:S01]  /*5710*/  LOP3.LUT R70, R7, 0x400000, R70, 0xf8, !PT ;  /* 0x0040000007467812 */ /* 0x000fe200078ef846 */
[----:B------:R-:W-:Y:S01]  /*5720*/  IMAD.MOV.U32 R115, RZ, RZ, RZ ;  /* 0x000000ffff737224 */ /* 0x000fe200078e00ff */
[----:B------:R-:W-:-:S02]  /*5730*/  LOP3.LUT R130, R130, R5, RZ, 0xfc, !PT ;  /* 0x0000000582827212 */ /* 0x000fc400078efcff */
[----:B------:R-:W-:Y:S01]  /*5740*/  CS2R R126, SRZ ;  /* 0x00000000007e7805 */ /* 0x000fe2000001ff00 */
[----:B------:R-:W3:Y:S01]  /*5750*/  LDS R3, [UR41+0x180] ;  /* 0x00018029ff037984 */ /* 0x000ee20008000800 */
[----:B------:R-:W-:Y:S01]  /*5760*/  LOP3.LUT R131, R131, 0x4, RZ, 0xc0, !PT ;  /* 0x0000000483837812 */ /* 0x000fe200078ec0ff */
[----:B------:R-:W4:Y:S01]  /*5770*/  LDCU.64 UR46, c[0x0][0x348] ;  /* 0x00006900ff2e77ac */ /* 0x000f220008000a00 */
[----:B------:R-:W-:Y:S02]  /*5780*/  LEA R130, R130, UR40, 0x1 ;  /* 0x0000002882827c11 */ /* 0x000fe4000f8e08ff */
[----:B------:R-:W-:Y:S01]  /*5790*/  IADD3 R129, PT, PT, -R131, 0x2, RZ ;  /* 0x0000000283817810 */ /* 0x000fe20007ffe1ff */
[----:B------:R-:W-:Y:S01]  /*57a0*/  UMOV UR44, 0x1 ;  /* 0x00000001002c7882 */ /* 0x000fe20000000000 */
[----:B------:R-:W-:Y:S01]  /*57b0*/  UMOV UR43, URZ ;  /* 0x000000ff002b7c82 */ /* 0x000fe20008000000 */
[----:B------:R-:W-:Y:S01]  /*57c0*/  UMOV UR42, URZ ;  /* 0x000000ff002a7c82 */ /* 0x000fe20008000000 */
[----:B-1234-:R-:W-:-:S07]  /*57d0*/  IMAD.IADD R70, R3, 0x1, R70 ;  /* 0x0000000103467824 */ /* 0x01efce00078e0246 */
.L_x_133:
[----:B------:R-:W-:Y:S02]  /*57e0*/  LEA R0, R115, UR41, 0x3 ;  /* 0x0000002973007c11 */ /* 0x000fe4000f8e18ff */
[----:B------:R-:W-:Y:S02]  /*57f0*/  SHF.L.U32 R3, R127, 0x1f, RZ ;  /* 0x0000001f7f037819 */ /* 0x000fe400000006ff */
[----:B------:R-:W-:Y:S02]  /*5800*/  LEA R104, R115, UR41, 0x4 ;  /* 0x0000002973687c11 */ /* 0x000fe4000f8e20ff */
[----:B-1----:R-:W1:Y:S02]  /*5810*/  SYNCS.PHASECHK.TRANS64.TRYWAIT P0, [R0+URZ+0xd0], R3 ;  /* 0x0000d003000075a7 */ /* 0x002e6400080011ff */
[----:B-1----:R-:W-:Y:S05]  /*5820*/  @!P0 BRA `(.L_x_105) ;  /* 0x0000005c00a88947 */ /* 0x002fea0003800000 */
.L_x_192:
        /* <DEDUP_REMOVED lines=11> */
[----:B--2---:R-:W-:-:S04]  /*58e0*/  LOP3.LUT P3, RZ, R106, 0x1, RZ, 0xc0, !PT ;  /* 0x000000016aff7812 */ /* 0x004fc8000786c0ff */
[----:B------:R-:W-:-:S09]  /*58f0*/  P2R R136, PR, RZ, 0x8 ;  /* 0x00000008ff887803 */ /* 0x000fd20000000000 */
[----:B------:R-:W-:Y:S02]  /*5900*/  @P3 MOV R123, R104 ;  /* 0x00000068007b3202 */ /* 0x000fe40000000f00 */
[----:B------:R-:W-:Y:S01]  /*5910*/  @P3 LOP3.LUT R124, R105, 0xffff, RZ, 0xc0, !PT ;  /* 0x0000ffff697c3812 */ /* 0x000fe200078ec0ff */
[----:B-1----:R-:W-:Y:S06]  /*5920*/  @!P0 BRA `(.L_x_106) ;  /* 0x0000000000b88947 */ /* 0x002fec0003800000 */
[----:B------:R-:W1:Y:S01]  /*5930*/  LDC.64 R4, c[0x0][0xb18] ;  /* 0x0002c600ff047b82 */ /* 0x000e620000000a00 */
[----:B------:R-:W-:-:S07]  /*5940*/  ISETP.NE.AND P0, PT, R66, 0x1, PT ;  /* 0x000000014200780c */ /* 0x000fce0003f05270 */
[----:B------:R-:W2:Y:S08]  /*5950*/  LDC.64 R6, c[0x0][0xb10] ;  /* 0x0002c400ff067b82 */ /* 0x000eb00000000a00 */
[----:B------:R-:W3:Y:S08]  /*5960*/  LDC R0, c[0x0][0xb20] ;  /* 0x0002c800ff007b82 */ /* 0x000ef00000000800 */
[----:B------:R-:W4:Y:S01]  /*5970*/  LDC R8, c[0x0][0xb0c] ;  /* 0x0002c300ff087b82 */ /* 0x000f220000000800 */
[----:B-1----:R-:W-:Y:S01]  /*5980*/  IMAD.HI.U32 R9, R118, R5, RZ ;  /* 0x0000000576097227 */ /* 0x002fe200078e00ff */
[----:B------:R-:W-:-:S03]  /*5990*/  ISETP.NE.AND P1, PT, R4, 0x1, PT ;  /* 0x000000010400780c */ /* 0x000fc60003f25270 */
[----:B------:R-:W-:-:S03]  /*59a0*/  IMAD.HI.U32 R5, R124, R5, RZ ;  /* 0x000000057c057227 */ /* 0x000fc600078e00ff */
[----:B------:R-:W1:Y:S01]  /*59b0*/  LDC.64 R2, c[0x0][0xb28] ;  /* 0x0002ca00ff027b82 */ /* 0x000e620000000a00 */
[----:B--2---:R-:W-:-:S04]  /*59c0*/  IMAD.HI.U32 R10, R117, R6, RZ ;  /* 0x00000006750a7227 */ /* 0x004fc800078e00ff */
[----:B------:R-:W-:Y:S01]  /*59d0*/  IMAD.HI.U32 R12, R123, R6, RZ ;  /* 0x000000067b0c7227 */ /* 0x000fe200078e00ff */
[----:B------:R-:W-:Y:S02]  /*59e0*/  SHF.R.U32.HI R10, RZ, R7, R10 ;  /* 0x00000007ff0a7219 */ /* 0x000fe4000001160a */
[-C--:B---3--:R-:W-:Y:S02]  /*59f0*/  SHF.R.U32.HI R9, RZ, R0.reuse, R9 ;  /* 0x00000000ff097219 */ /* 0x088fe40000011609 */
[----:B------:R-:W-:Y:S02]  /*5a00*/  SHF.R.U32.HI R5, RZ, R0, R5 ;  /* 0x00000000ff057219 */ /* 0x000fe40000011605 */
[----:B------:R-:W-:Y:S02]  /*5a10*/  SEL R9, R118, R9, !P1 ;  /* 0x0000000976097207 */ /* 0x000fe40004800000 */
[----:B------:R-:W-:Y:S02]  /*5a20*/  SHF.R.U32.HI R12, RZ, R7, R12 ;  /* 0x00000007ff0c7219 */ /* 0x000fe4000001160c */
[----:B----4-:R-:W-:-:S02]  /*5a30*/  ISETP.NE.AND P2, PT, R8, 0x1, PT ;  /* 0x000000010800780c */ /* 0x010fc40003f45270 */
[----:B------:R-:W-:Y:S02]  /*5a40*/  SEL R5, R124, R5, !P1 ;  /* 0x000000057c057207 */ /* 0x000fe40004800000 */
[----:B------:R-:W-:Y:S02]  /*5a50*/  SEL R11, R117, R10, !P2 ;  /* 0x0000000a750b7207 */ /* 0x000fe40005000000 */
[----:B------:R-:W-:Y:S01]  /*5a60*/  SEL R7, R123, R12, !P2 ;  /* 0x0000000c7b077207 */ /* 0x000fe20005000000 */
[----:B-1----:R-:W-:-:S04]  /*5a70*/  IMAD.HI.U32 R10, R9, R2, RZ ;  /* 0x00000002090a7227 */ /* 0x002fc800078e00ff */
        /* <DEDUP_REMOVED lines=25> */
.L_x_106:
[----:B------:R-:W1:Y:S02]  /*5c10*/  LDCU UR4, c[0x0][0xb30] ;  /* 0x00016600ff0477ac */ /* 0x000e640008000800 */
[----:B-1----:R-:W-:-:S09]  /*5c20*/  UISETP.NE.AND UP0, UPT, UR4, 0x1, UPT ;  /* 0x000000010400788c */ /* 0x002fd2000bf05270 */
[----:B------:R-:W-:Y:S05]  /*5c30*/  BRA.U UP0, `(.L_x_107) ;  /* 0x0000000100407547 */ /* 0x000fea000b800000 */
[----:B------:R-:W1:Y:S08]  /*5c40*/  LDC.64 R2, c[0x0][0xb18] ;  /* 0x0002c600ff027b82 */ /* 0x000e700000000a00 */
[----:B------:R-:W2:Y:S08]  /*5c50*/  LDC.64 R4, c[0x0][0xb10] ;  /* 0x0002c400ff047b82 */ /* 0x000eb00000000a00 */
[----:B------:R-:W3:Y:S08]  /*5c60*/  LDC R0, c[0x0][0xb20] ;  /* 0x0002c800ff007b82 */ /* 0x000ef00000000800 */
[----:B------:R-:W4:Y:S01]  /*5c70*/  LDC R6, c[0x0][0xb0c] ;  /* 0x0002c300ff067b82 */ /* 0x000f220000000800 */
[----:B-1----:R-:W-:Y:S01]  /*5c80*/  IMAD.HI.U32 R3, R124, R3, RZ ;  /* 0x000000037c037227 */ /* 0x002fe200078e00ff */
[----:B------:R-:W-:-:S03]  /*5c90*/  ISETP.NE.AND P0, PT, R2, 0x1, PT ;  /* 0x000000010200780c */ /* 0x000fc60003f05270 */
[----:B--2---:R-:W-:-:S05]  /*5ca0*/  IMAD.HI.U32 R4, R123, R4, RZ ;  /* 0x000000047b047227 */ /* 0x004fca00078e00ff */
[----:B------:R-:W-:Y:S02]  /*5cb0*/  SHF.R.U32.HI R4, RZ, R5, R4 ;  /* 0x00000005ff047219 */ /* 0x000fe40000011604 */
        /* <DEDUP_REMOVED lines=8> */
.L_x_107:
[----:B------:R-:W-:Y:S01]  /*5d40*/  ULOP3.LUT UP0, URZ, UR40, 0x1b0, URZ, 0xc0, !UPT ;  /* 0x000001b028ff7892 */ /* 0x000fe2000f80c0ff */
[----:B------:R-:W-:Y:S02]  /*5d50*/  IADD3 R115, PT, PT, R115, 0x1, RZ ;  /* 0x0000000173737810 */ /* 0x000fe40007ffe0ff */
[----:B------:R-:W-:-:S06]  /*5d60*/  @P3 SHF.R.U32.HI R125, RZ, 0x10, R105 ;  /* 0x00000010ff7d3819 */ /* 0x000fcc0000011669 */
[----:B------:R-:W-:Y:S05]  /*5d70*/  BRA.U !UP0, `(.L_x_108) ;  /* 0x00000001087c7547 */ /* 0x000fea000b800000 */
[----:B------:R-:W-:Y:S01]  /*5d80*/  MOV R2, 0x0 ;  /* 0x0000000000027802 */ /* 0x000fe20000000f00 */
[----:B------:R-:W1:Y:S01]  /*5d90*/  LDCU.64 UR8, c[0x4][0x80] ;  /* 0x01001000ff0877ac */ /* 0x000e620008000a00 */
[----:B------:R-:W-:Y:S02]  /*5da0*/  HFMA2 R12, -RZ, RZ, 0, 5.9604644775390625e-08 ;  /* 0x00000001ff0c7431 */ /* 0x000fe400000001ff */
[----:B------:R-:W-:Y:S01]  /*5db0*/  IMAD.MOV.U32 R8, RZ, RZ, 0x70 ;  /* 0x00000070ff087424 */ /* 0x000fe200078e00ff */
[----:B------:R2:W3:Y:S01]  /*5dc0*/  LDC.64 R14, c[0x4][R2] ;  /* 0x01000000020e7b82 */ /* 0x0004e20000000a00 */
[----:B------:R-:W4:Y:S01]  /*5dd0*/  LDCU.64 UR6, c[0x4][0x88] ;  /* 0x01001100ff0677ac */ /* 0x000f220008000a00 */
[----:B------:R-:W-:Y:S01]  /*5de0*/  IMAD.MOV.U32 R13, RZ, RZ, RZ ;  /* 0x000000ffff0d7224 */ /* 0x000fe200078e00ff */
[----:B------:R-:W2:Y:S01]  /*5df0*/  LDCU.64 UR4, c[0x4][0x8] ;  /* 0x01000100ff0477ac */ /* 0x000ea20008000a00 */
[----:B-1----:R-:W-:Y:S01]  /*5e00*/  IMAD.U32 R4, RZ, RZ, UR8 ;  /* 0x00000008ff047e24 */ /* 0x002fe2000f8e00ff */
[----:B------:R-:W-:Y:S01]  /*5e10*/  MOV R5, UR9 ;  /* 0x0000000900057c02 */ /* 0x000fe20008000f00 */
[----:B----4-:R-:W-:Y:S01]  /*5e20*/  IMAD.U32 R6, RZ, RZ, UR6 ;  /* 0x00000006ff067e24 */ /* 0x010fe2000f8e00ff */
[----:B------:R-:W-:Y:S01]  /*5e30*/  MOV R7, UR7 ;  /* 0x0000000700077c02 */ /* 0x000fe20008000f00 */
[----:B--2---:R-:W-:Y:S01]  /*5e40*/  IMAD.U32 R10, RZ, RZ, UR4 ;  /* 0x00000004ff0a7e24 */ /* 0x004fe2000f8e00ff */
[----:B------:R-:W-:-:S02]  /*5e50*/  MOV R11, UR5 ;  /* 0x00000005000b7c02 */ /* 0x000fc40008000f00 */
[----:B------:R-:W-:-:S07]  /*5e60*/  LEPC R20, `(.L_x_109) ;  /* 0x000000001014794e */ /* 0x000fce0000000000 */
[----:B---3-5:R-:W-:Y:S05]  /*5e70*/  CALL.ABS.NOINC R14 ;  /* 0x000000000e007343 */ /* 0x028fea0003c00000 */
.L_x_109:
[----:B------:R-:W1:Y:S01]  /*5e80*/  LDC.64 R2, c[0x4][R2] ;  /* 0x0100000002027b82 */ /* 0x000e620000000a00 */
[----:B------:R-:W2:Y:S01]  /*5e90*/  LDCU.64 UR8, c[0x4][0x80] ;  /* 0x01001000ff0877ac */ /* 0x000ea20008000a00 */
[----:B------:R-:W-:Y:S02]  /*5ea0*/  HFMA2 R12, -RZ, RZ, 0, 5.9604644775390625e-08 ;  /* 0x00000001ff0c7431 */ /* 0x000fe400000001ff */
[----:B------:R-:W-:Y:S01]  /*5eb0*/  IMAD.MOV.U32 R8, RZ, RZ, 0x70 ;  /* 0x00000070ff087424 */ /* 0x000fe200078e00ff */
[----:B------:R-:W3:Y:S01]  /*5ec0*/  LDCU.64 UR6, c[0x4][0x88] ;  /* 0x01001100ff0677ac */ /* 0x000ee20008000a00 */
[----:B------:R-:W-:Y:S01]  /*5ed0*/  IMAD.MOV.U32 R13, RZ, RZ, RZ ;  /* 0x000000ffff0d7224 */ /* 0x000fe200078e00ff */
[----:B------:R-:W4:Y:S01]  /*5ee0*/  LDCU.64 UR4, c[0x4][0x8] ;  /* 0x01000100ff0477ac */ /* 0x000f220008000a00 */
[----:B--2---:R-:W-:Y:S02]  /*5ef0*/  MOV R4, UR8 ;  /* 0x0000000800047c02 */ /* 0x004fe40008000f00 */
[----:B------:R-:W-:Y:S01]  /*5f00*/  MOV R5, UR9 ;  /* 0x0000000900057c02 */ /* 0x000fe20008000f00 */
[----:B---3--:R-:W-:Y:S01]  /*5f10*/  IMAD.U32 R6, RZ, RZ, UR6 ;  /* 0x00000006ff067e24 */ /* 0x008fe2000f8e00ff */
[----:B------:R-:W-:Y:S01]  /*5f20*/  MOV R7, UR7 ;  /* 0x0000000700077c02 */ /* 0x000fe20008000f00 */
[----:B----4-:R-:W-:Y:S01]  /*5f30*/  IMAD.U32 R10, RZ, RZ, UR4 ;  /* 0x00000004ff0a7e24 */ /* 0x010fe2000f8e00ff */
[----:B------:R-:W-:-:S02]  /*5f40*/  MOV R11, UR5 ;  /* 0x00000005000b7c02 */ /* 0x000fc40008000f00 */
[----:B------:R-:W-:-:S07]  /*5f50*/  LEPC R20, `(.L_x_108) ;  /* 0x000000001014794e */ /* 0x000fce0000000000 */
[----:B-1----:R-:W-:Y:S05]  /*5f60*/  CALL.ABS.NOINC R2 ;  /* 0x0000000002007343 */ /* 0x002fea0003c00000 */
.L_x_108:
[----:B------:R-:W1:Y:S01]  /*5f70*/  LDC.64 R2, c[0x0][0x890] ;  /* 0x00022400ff027b82 */ /* 0x000e620000000a00 */
[----:B------:R-:W-:-:S06]  /*5f80*/  ULOP3.LUT UR4, UR44, 0x1, URZ, 0x3c, !UPT ;  /* 0x000000012c047892 */ /* 0x000fcc000f8e3cff */
[----:B------:R-:W-:Y:S01]  /*5f90*/  IMAD.U32 R122, RZ, RZ, UR4 ;  /* 0x00000004ff7a7e24 */ /* 0x000fe2000f8e00ff */
[----:B-1----:R-:W-:-:S04]  /*5fa0*/  ISETP.NE.U32.AND P4, PT, R2, RZ, PT ;  /* 0x000000ff0200720c */ /* 0x002fc80003f85070 */
[----:B------:R-:W-:-:S13]  /*5fb0*/  ISETP.NE.AND.EX P4, PT, R3, RZ, PT, P4 ;  /* 0x000000ff0300720c */ /* 0x000fda0003f85340 */
[----:B------:R-:W-:Y:S05]  /*5fc0*/  @!P4 BRA `(.L_x_110) ;  /* 0x000000000034c947 */ /* 0x000fea0003800000 */
[----:B------:R-:W1:Y:S02]  /*5fd0*/  LDCU.64 UR4, c[0x0][0x888] ;  /* 0x00011100ff0477ac */ /* 0x000e640008000a00 */
[----:B-1----:R-:W-:-:S04]  /*5fe0*/  UISETP.NE.U32.AND UP0, UPT, UR4, URZ, UPT ;  /* 0x000000ff0400728c */ /* 0x002fc8000bf05070 */
[----:B------:R-:W-:-:S09]  /*5ff0*/  UISETP.NE.AND.EX UP0, UPT, UR5, URZ, UPT, UP0 ;  /* 0x000000ff0500728c */ /* 0x000fd2000bf05300 */
[----:B------:R-:W-:Y:S05]  /*6000*/  BRA.U !UP0, `(.L_x_111) ;  /* 0x0000000108187547 */ /* 0x000fea000b800000 */
[----:B------:R-:W1:Y:S01]  /*6010*/  LDC.64 R4, c[0x0][0x888] ;  /* 0x00022200ff047b82 */ /* 0x000e620000000a00 */
[----:B------:R-:W-:-:S04]  /*6020*/  IMAD R0, R2, UR36, RZ ;  /* 0x0000002402007c24 */ /* 0x000fc8000f8e02ff */
[----:B-1----:R-:W-:-:S05]  /*6030*/  IMAD.WIDE R4, R0, 0x4, R4 ;  /* 0x0000000400047825 */ /* 0x002fca00078e0204 */
[----:B-----5:R1:W5:Y:S01]  /*6040*/  LDG.E R83, desc[UR38][R4.64] ;  /* 0x0000002604537981 */ /* 0x020362000c1e1900 */
[----:B------:R-:W-:Y:S01]  /*6050*/  MOV R110, 0x1 ;  /* 0x00000001006e7802 */ /* 0x000fe20000000f00 */
[----:B------:R-:W-:Y:S06]  /*6060*/  BRA `(.L_x_110) ;  /* 0x00000000000c7947 */ /* 0x000fec0003800000 */
.L_x_111:
[----:B------:R-:W1:Y:S01]  /*6070*/  LDCU UR4, c[0x0][0x880] ;  /* 0x00011000ff0477ac */ /* 0x000e620008000800 */
[----:B------:R-:W-:Y:S01]  /*6080*/  HFMA2 R110, -RZ, RZ, 0, 5.9604644775390625e-08 ;  /* 0x00000001ff6e7431 */ /* 0x000fe200000001ff */
[----:B-1---5:R-:W-:Y:S02]  /*6090*/  MOV R83, UR4 ;  /* 0x0000000400537c02 */ /* 0x022fe40008000f00 */
.L_x_110:
[----:B-1----:R-:W1:Y:S02]  /*60a0*/  LDC.64 R4, c[0x0][0x8b0] ;  /* 0x00022c00ff047b82 */ /* 0x002e640000000a00 */
        /* <DEDUP_REMOVED lines=11> */
[----:B------:R-:W-:Y:S05]  /*6160*/  BRA `(.L_x_112) ;  /* 0x0000000000087947 */ /* 0x000fea0003800000 */
.L_x_113:
[----:B------:R-:W1:Y:S02]  /*6170*/  LDCU UR4, c[0x0][0x8a0] ;  /* 0x00011400ff0477ac */ /* 0x000e640008000800 */
[----:B-1---5:R-:W-:Y:S02]  /*6180*/  MOV R69, UR4 ;  /* 0x0000000400457c02 */ /* 0x022fe40008000f00 */
.L_x_112:
[----:B------:R-:W-:Y:S01]  /*6190*/  UISETP.NE.AND UP0, UPT, UR45, URZ, UPT ;  /* 0x000000ff2d00728c */ /* 0x000fe2000bf05270 */
[----:B------:R-:W-:-:S04]  /*61a0*/  PLOP3.LUT P0, PT, PT, PT, PT, 0x8, 0x80 ;  /* 0x000000000080781c */ /* 0x000fc80003f0e170 */
[----:B------:R-:W-:-:S04]  /*61b0*/  P2R R137, PR, RZ, 0x1 ;  /* 0x00000001ff897803 */ /* 0x000fc80000000000 */
[----:B------:R-:W-:Y:S05]  /*61c0*/  BRA.U !UP0, `(.L_x_114) ;  /* 0x00000001083c7547 */ /* 0x000fea000b800000 */
[----:B------:R-:W-:-:S04]  /*61d0*/  ISETP.NE.U32.AND P0, PT, R2, RZ, PT ;  /* 0x000000ff0200720c */ /* 0x000fc80003f05070 */
[----:B------:R-:W-:-:S13]  /*61e0*/  ISETP.NE.AND.EX P0, PT, R3, RZ, PT, P0 ;  /* 0x000000ff0300720c */ /* 0x000fda0003f05300 */
[----:B-----5:R-:W-:-:S04]  /*61f0*/  @!P0 FSETP.EQ.AND P1, PT, R83, RZ, PT ;  /* 0x000000ff5300820b */ /* 0x020fc80003f22000 */
[----:B------:R-:W-:Y:S01]  /*6200*/  P2R R137, PR, RZ, 0x2 ;  /* 0x00000002ff897803 */ /* 0x000fe20000000000 */
[----:B------:R-:W-:Y:S08]  /*6210*/  @!P0 BRA `(.L_x_114) ;  /* 0x0000000000288947 */ /* 0x000ff00003800000 */
[----:B------:R-:W2:Y:S01]  /*6220*/  LDCU.64 UR4, c[0x0][0x888] ;  /* 0x00011100ff0477ac */ /* 0x000ea20008000a00 */
[----:B------:R-:W-:Y:S02]  /*6230*/  LOP3.LUT P1, RZ, R110, 0xff, RZ, 0xc0, !PT ;  /* 0x000000ff6eff7812 */ /* 0x000fe4000782c0ff */
[----:B------:R-:W-:-:S04]  /*6240*/  FSETP.NEU.AND P0, PT, R83, RZ, PT ;  /* 0x000000ff5300720b */ /* 0x000fc80003f0d000 */
[----:B------:R-:W-:Y:S02]  /*6250*/  SEL R0, RZ, 0xffffffff, P0 ;  /* 0xffffffffff007807 */ /* 0x000fe40000000000 */
[----:B--2---:R-:W-:-:S04]  /*6260*/  ISETP.NE.U32.AND P2, PT, RZ, UR4, PT ;  /* 0x00000004ff007c0c */ /* 0x004fc8000bf45070 */
[----:B------:R-:W-:-:S04]  /*6270*/  ISETP.NE.AND.EX P2, PT, RZ, UR5, PT, P2 ;  /* 0x00000005ff007c0c */ /* 0x000fc8000bf45320 */
[----:B------:R-:W-:-:S04]  /*6280*/  @!P1 SEL R0, RZ, 0xffffffff, P2 ;  /* 0xffffffffff009807 */ /* 0x000fc80001000000 */
[----:B------:R-:W-:-:S04]  /*6290*/  LOP3.LUT R0, R0, 0x1, RZ, 0xc0, !PT ;  /* 0x0000000100007812 */ /* 0x000fc800078ec0ff */
[----:B------:R-:W-:-:S04]  /*62a0*/  ISETP.EQ.U32.AND P0, PT, R0, 0x1, PT ;  /* 0x000000010000780c */ /* 0x000fc80003f02070 */
[----:B------:R-:W-:-:S09]  /*62b0*/  P2R R137, PR, RZ, 0x1 ;  /* 0x00000001ff897803 */ /* 0x000fd20000000000 */
.L_x_114:
[----:B------:R-:W-:Y:S01]  /*62c0*/  ISETP.NE.AND P5, PT, R137, RZ, PT ;  /* 0x000000ff8900720c */ /* 0x000fe20003fa5270 */
[----:B------:R-:W-:Y:S01]  /*62d0*/  IMAD.MOV.U32 R121, RZ, RZ, 0x1 ;  /* 0x00000001ff797424 */ /* 0x000fe200078e00ff */
[----:B-1----:R-:W-:Y:S01]  /*62e0*/  LEA R5, R67, UR41, 0x3 ;  /* 0x0000002943057c11 */ /* 0x002fe2000f8e18ff */
[----:B------:R-:W-:Y:S01]  /*62f0*/  IMAD.SHL.U32 R113, R113, 0x40, RZ ;  /* 0x0000004071717824 */ /* 0x000fe200078e00ff */
[----:B------:R-:W-:Y:S01]  /*6300*/  SHF.L.U32 R2, R128, 0x1f, RZ ;  /* 0x0000001f80027819 */ /* 0x000fe200000006ff */
[----:B------:R-:W-:Y:S01]  /*6310*/  IMAD.SHL.U32 R114, R114, 0x100, RZ ;  /* 0x0000010072727824 */ /* 0x000fe200078e00ff */
[----:B-----5:R-:W-:Y:S01]  /*6320*/  FSETP.NEU.AND P3, PT, R83, RZ, PT ;  /* 0x000000ff5300720b */ /* 0x020fe20003f6d000 */
[----:B------:R-:W-:Y:S01]  /*6330*/  IMAD R68, R67, 0x80, R70 ;  /* 0x0000008043447824 */ /* 0x000fe200078e0246 */
[----:B------:R-:W-:Y:S01]  /*6340*/  CS2R R102, SRZ ;  /* 0x0000000000667805 */ /* 0x000fe2000001ff00 */
[----:B------:R-:W-:Y:S01]  /*6350*/  IMAD.MOV.U32 R65, RZ, RZ, RZ ;  /* 0x000000ffff417224 */ /* 0x000fe200078e00ff */
[----:B------:R-:W-:Y:S01]  /*6360*/  SEL R0, RZ, 0xffffffff, P3 ;  /* 0xffffffffff007807 */ /* 0x000fe20001800000 */
[----:B------:R-:W-:Y:S01]  /*6370*/  IMAD.U32 R120, RZ, RZ, UR42 ;  /* 0x0000002aff787e24 */ /* 0x000fe2000f8e00ff */
[----:B------:R-:W-:Y:S01]  /*6380*/  CS2R R100, SRZ ;  /* 0x0000000000647805 */ /* 0x000fe2000001ff00 */
[----:B------:R-:W-:Y:S01]  /*6390*/  VOTEU.ALL UP0, P5 ;  /* 0x0000000000ff7886 */ /* 0x000fe20002800000 */
[----:B------:R-:W-:Y:S01]  /*63a0*/  @!P5 SHF.L.U32 R4, R122, 0x1f, RZ ;  /* 0x0000001f7a04d819 */ /* 0x000fe200000006ff */
[----:B------:R-:W-:Y:S01]  /*63b0*/  IMAD.U32 R119, RZ, RZ, UR43 ;  /* 0x0000002bff777e24 */ /* 0x000fe2000f8e00ff */
[----:B------:R-:W-:-:S02]  /*63c0*/  CS2R R98, SRZ ;  /* 0x0000000000627805 */ /* 0x000fc4000001ff00 */
[----:B------:R-:W-:Y:S01]  /*63d0*/  CS2R R96, SRZ ;  /* 0x0000000000607805 */ /* 0x000fe2000001ff00 */
[----:B------:R-:W-:Y:S01]  /*63e0*/  @!UP0 ULEA UR4, UR43, UR41, 0x3 ;  /* 0x000000292b048291 */ /* 0x000fe2000f8e18ff */
[----:B------:R-:W-:Y:S02]  /*63f0*/  CS2R R94, SRZ ;  /* 0x00000000005e7805 */ /* 0x000fe4000001ff00 */
[----:B------:R-:W-:Y:S02]  /*6400*/  CS2R R92, SRZ ;  /* 0x00000000005c7805 */ /* 0x000fe4000001ff00 */
[----:B------:R-:W-:Y:S02]  /*6410*/  CS2R R90, SRZ ;  /* 0x00000000005a7805 */ /* 0x000fe4000001ff00 */
[----:B------:R-:W-:Y:S02]  /*6420*/  CS2R R88, SRZ ;  /* 0x0000000000587805 */ /* 0x000fe4000001ff00 */
[----:B------:R-:W1:Y:S02]  /*6430*/  @!P5 SYNCS.PHASECHK.TRANS64.TRYWAIT P1, [UR4+0x80], R4 ;  /* 0x00008004ff00d5a7 */ /* 0x000e640008021104 */
[----:B------:R-:W2:Y:S01]  /*6440*/  LDCU.64 UR4, c[0x0][0x888] ;  /* 0x00011100ff0477ac */ /* 0x000ea20008000a00 */
[----:B------:R-:W3:Y:S01]  /*6450*/  SYNCS.PHASECHK.TRANS64.TRYWAIT P0, [R5+URZ+0xf0], R2 ;  /* 0x0000f002050075a7 */ /* 0x000ee200080011ff */
[----:B--2---:R-:W-:-:S04]  /*6460*/  ISETP.NE.U32.AND P2, PT, RZ, UR4, PT ;  /* 0x00000004ff007c0c */ /* 0x004fc8000bf45070 */
[----:B------:R-:W-:-:S04]  /*6470*/  ISETP.NE.AND.EX P2, PT, RZ, UR5, PT, P2 ;  /* 0x00000005ff007c0c */ /* 0x000fc8000bf45320 */
[----:B------:R-:W-:Y:S02]  /*6480*/  SEL R3, RZ, 0xffffffff, P2 ;  /* 0xffffffffff037807 */ /* 0x000fe40001000000 */
[----:B------:R-:W-:-:S04]  /*6490*/  LOP3.LUT P2, R112, R110, 0xff, RZ, 0xc0, !PT ;  /* 0x000000ff6e707812 */ /* 0x000fc8000784c0ff */
[----:B------:R-:W-:-:S04]  /*64a0*/  @P4 SEL R0, R3, R0, !P2 ;  /* 0x0000000003004207 */ /* 0x000fc80005000000 */
[----:B------:R-:W-:-:S04]  /*64b0*/  LOP3.LUT R0, R0, 0x1, RZ, 0xc0, !PT ;  /* 0x0000000100007812 */ /* 0x000fc800078ec0ff */
[----:B------:R-:W-:-:S04]  /*64c0*/  ISETP.NE.U32.AND P2, PT, R0, 0x1, PT ;  /* 0x000000010000780c */ /* 0x000fc80003f45070 */
[----:B------:R-:W-:Y:S02]  /*64d0*/  P2R R135, PR, RZ, 0x4 ;  /* 0x00000004ff877803 */ /* 0x000fe40000000000 */
[----:B-1----:R-:W-:Y:S02]  /*64e0*/  @!P5 SEL R121, RZ, 0x1, !P1 ;  /* 0x00000001ff79d807 */ /* 0x002fe40004800000 */
[----:B---3--:R-:W-:-:S07]  /*64f0*/  SEL R116, RZ, 0x1, !P0 ;  /* 0x00000001ff747807 */ /* 0x008fce0004000000 */
.L_x_132:
[----:B------:R-:W-:Y:S01]  /*6500*/  ISETP.NE.AND P0, PT, R137, RZ, PT ;  /* 0x000000ff8900720c */ /* 0x000fe20003f05270 */
[----:B------:R-:W-:Y:S05]  /*6510*/  YIELD ;  /* 0x0000000000007946 */ /* 0x000fea0003800000 */
[----:B------:R-:W-:Y:S07]  /*6520*/  BSSY B1, `(.L_x_115) ;  /* 0x000001a000017945 */ /* 0x000fee0003800000 */
[----:B-1----:R-:W-:Y:S05]  /*6530*/  @P0 BRA `(.L_x_116) ;  /* 0x0000000000600947 */ /* 0x002fea0003800000 */
[----:B------:R-:W-:Y:S01]  /*6540*/  ISETP.NE.AND P1, PT, R135, RZ, PT ;  /* 0x000000ff8700720c */ /* 0x000fe20003f25270 */
[----:B------:R-:W-:Y:S01]  /*6550*/  BSSY B0, `(.L_x_117) ;  /* 0x000000b000007945 */ /* 0x000fe20003800000 */
[----:B------:R-:W-:Y:S11]  /*6560*/  ISETP.NE.AND P0, PT, R121, RZ, PT ;  /* 0x000000ff7900720c */ /* 0x000ff60003f05270 */
[----:B------:R-:W-:Y:S05]  /*6570*/  @P1 LEA R5, R119, R130, 0xd ;  /* 0x0000008277051211 */ /* 0x000fea00078e68ff */
[--C-:B------:R-:W-:Y:S02]  /*6580*/  @P1 IMAD R6, R132, -0x10, R5.reuse ;  /* 0xfffffff084061824 */ /* 0x100fe400078e0205 */
[----:B------:R-:W-:Y:S03]  /*6590*/  @P1 IMAD R4, R131, -0x10, R5 ;  /* 0xfffffff083041824 */ /* 0x000fe600078e0205 */
[----:B------:R-:W-:Y:S01]  /*65a0*/  @P1 LEA R2, R129, R6, 0x4 ;  /* 0x0000000681021211 */ /* 0x000fe200078e20ff */
[----:B------:R-:W-:Y:S06]  /*65b0*/  @P0 BRA `(.L_x_118) ;  /* 0x0000000000100947 */ /* 0x000fec0003800000 */
[----:B------:R-:W-:Y:S02]  /*65c0*/  LEA R3, R119, UR41, 0x3 ;  /* 0x0000002977037c11 */ /* 0x000fe4000f8e18ff */
[----:B------:R-:W-:Y:S04]  /*65d0*/  SHF.L.U32 R0, R122, 0x1f, RZ ;  /* 0x0000001f7a007819 */ /* 0x000fe800000006ff */
[----:B------:R-:W1:Y:S02]  /*65e0*/  SYNCS.PHASECHK.TRANS64.TRYWAIT P0, [R3+URZ+0x80], R0 ;  /* 0x00008000030075a7 */ /* 0x000e6400080011ff */
[----:B-1----:R-:W-:Y:S05]  /*65f0*/  @!P0 BRA `(.L_x_119) ;  /* 0x0000005000488947 */ /* 0x002fea0003800000 */
.L_x_118:
[----:B------:R-:W-:Y:S05]  /*6600*/  BSYNC B0 ;  /* 0x0000000000007941 */ /* 0x000fea0003800000 */
.L_x_117:
[----:B------:R-:W-:Y:S01]  /*6610*/  ISETP.NE.AND P0, PT, R135, RZ, PT ;  /* 0x000000ff8700720c */ /* 0x000fe20003f05270 */
[----:B------:R-:W-:Y:S11]  /*6620*/  VIADD R119, R119, 0x1 ;  /* 0x0000000177777836 */ /* 0x000ff60000000000 */
[----:B------:R-:W-:Y:S01]  /*6630*/  @!UPT UIADD3 URZ, UPT, UPT, URZ, URZ, URZ ;  /* 0x000000fffffff290 */ /* 0x000fe2000fffe0ff */
[----:B------:R2:W3:Y:S04]  /*6640*/  @P0 LDS.128 R88, [R5] ;  /* 0x0000000005580984 */ /* 0x0004e80000000c00 */
[----:B------:R2:W4:Y:S04]  /*6650*/  @P0 LDS.128 R96, [R4+0x20] ;  /* 0x0000200004600984 */ /* 0x0005280000000c00 */
[----:B------:R2:W2:Y:S04]  /*6660*/  @P0 LDS.128 R92, [R6+0x10] ;  /* 0x00001000065c0984 */ /* 0x0004a80000000c00 */
[----:B------:R2:W2:Y:S01]  /*6670*/  @P0 LDS.128 R100, [R2+0x10] ;  /* 0x0000100002640984 */ /* 0x0004a20000000c00 */
[C---:B------:R-:W-:Y:S04]  /*6680*/  ISETP.NE.AND P0, PT, R119.reuse, 0x4, PT ;  /* 0x000000047700780c */ /* 0x040fe80003f05270 */
[----:B-1----:R-:W-:Y:S02]  /*6690*/  SEL R3, RZ, 0x1, P0 ;  /* 0x00000001ff037807 */ /* 0x002fe40000000000 */
[----:B------:R-:W-:Y:S02]  /*66a0*/  SEL R119, R119, RZ, P0 ;  /* 0x000000ff77777207 */ /* 0x000fe40000000000 */
[----:B------:R-:W-:Y:S02]  /*66b0*/  LOP3.LUT R122, R122, R3, RZ, 0x3c, !PT ;  /* 0x000000037a7a7212 */ /* 0x000fe400078e3cff */
.L_x_116:
[----:B------:R-:W-:Y:S05]  /*66c0*/  BSYNC B1 ;  /* 0x0000000000017941 */ /* 0x000fea0003800000 */
.L_x_115:
[C---:B------:R-:W-:Y:S01]  /*66d0*/  LOP3.LUT P1, RZ, R65.reuse, R116, RZ, 0xfc, !PT ;  /* 0x0000007441ff7212 */ /* 0x040fe2000782fcff */
[----:B------:R-:W-:Y:S01]  /*66e0*/  IMAD.SHL.U32 R63, R65, 0x20, RZ ;  /* 0x00000020413f7824 */ /* 0x000fe200078e00ff */
[----:B------:R-:W-:Y:S01]  /*66f0*/  LEA R111, R67, UR41, 0x3 ;  /* 0x00000029436f7c11 */ /* 0x000fe2000f8e18ff */
[----:B------:R-:W-:Y:S02]  /*6700*/  BSSY B0, `(.L_x_120) ;  /* 0x0000009000007945 */ /* 0x000fe40003800000 */
[----:B------:R-:W-:Y:S05]  /*6710*/  IMAD.IADD R16, R68, 0x1, R63 ;  /* 0x0000000144107824 */ /* 0x000fea00078e023f */
[----:B------:R-:W-:Y:S04]  /*6720*/  SHF.R.U32.HI R3, RZ, 0x15, R16 ;  /* 0x00000015ff037819 */ /* 0x000fe80000011610 */
[----:B------:R-:W-:Y:S01]  /*6730*/  LOP3.LUT P0, RZ, R3, 0x3, R134, 0x48, !PT ;  /* 0x0000000303ff7812 */ /* 0x000fe20007804886 */
[----:B------:R-:W-:Y:S01]  /*6740*/  @!UPT UIADD3 URZ, UPT, UPT, URZ, URZ, URZ ;  /* 0x000000fffffff290 */ /* 0x000fe2000fffe0ff */
[----:B------:R-:W-:Y:S11]  /*6750*/  @P1 BRA `(.L_x_121) ;  /* 0x00000000000c1947 */ /* 0x000ff60003800000 */
[----:B------:R-:W-:Y:S04]  /*6760*/  SHF.L.U32 R0, R128, 0x1f, RZ ;  /* 0x0000001f80007819 */ /* 0x000fe800000006ff */
[----:B------:R-:W1:Y:S02]  /*6770*/  SYNCS.PHASECHK.TRANS64.TRYWAIT P1, [R111+URZ+0xf0], R0 ;  /* 0x0000f0006f0075a7 */ /* 0x000e6400080211ff */
[----:B-1----:R-:W-:Y:S05]  /*6780*/  @!P1 BRA `(.L_x_122) ;  /* 0x0000004c00f89947 */ /* 0x002fea0003800000 */
.L_x_121:
[----:B------:R-:W-:Y:S05]  /*6790*/  BSYNC B0 ;  /* 0x0000000000007941 */ /* 0x000fea0003800000 */
.L_x_120:
[----:B------:R-:W-:Y:S05]  /*67a0*/  @!P0 BRA `(.L_x_123) ;  /* 0x0000000000408947 */ /* 0x000fea0003800000 */
[----:B------:R-:W1:Y:S01]  /*67b0*/  LDCU.64 UR8, c[0x4][0x70] ;  /* 0x01000e00ff0877ac */ /* 0x000e620008000a00 */
[----:B------:R-:W-:Y:S01]  /*67c0*/  MOV R3, 0x0 ;  /* 0x0000000000037802 */ /* 0x000fe20000000f00 */
[----:B------:R-:W-:Y:S02]  /*67d0*/  HFMA2 R12, -RZ, RZ, 0, 5.9604644775390625e-08 ;  /* 0x00000001ff0c7431 */ /* 0x000fe400000001ff */
[----:B------:R-:W-:Y:S02]  /*67e0*/  IMAD.MOV.U32 R8, RZ, RZ, 0x192 ;  /* 0x00000192ff087424 */ /* 0x000fe400078e00ff */
[----:B------:R-:W-:Y:S01]  /*67f0*/  IMAD.MOV.U32 R13, RZ, RZ, RZ ;  /* 0x000000ffff0d7224 */ /* 0x000fe200078e00ff */
[----:B------:R-:W5:Y:S01]  /*6800*/  LDCU.64 UR6, c[0x4][0x78] ;  /* 0x01000f00ff0677ac */ /* 0x000f620008000a00 */
[----:B--2---:R-:W2:Y:S01]  /*6810*/  LDC.64 R2, c[0x4][R3] ;  /* 0x0100000003027b82 */ /* 0x004ea20000000a00 */
[----:B------:R-:W3:Y:S01]  /*6820*/  LDCU.64 UR4, c[0x4][0x10] ;  /* 0x01000200ff0477ac */ /* 0x000ee20008000a00 */
[----:B-1----:R-:W-:Y:S01]  /*6830*/  MOV R5, UR9 ;  /* 0x0000000900057c02 */ /* 0x002fe20008000f00 */
[----:B------:R-:W-:Y:S01]  /*6840*/  IMAD.U32 R4, RZ, RZ, UR8 ;  /* 0x00000008ff047e24 */ /* 0x000fe2000f8e00ff */
[----:B-----5:R-:W-:Y:S01]  /*6850*/  MOV R7, UR7 ;  /* 0x0000000700077c02 */ /* 0x020fe20008000f00 */
[----:B------:R-:W-:Y:S01]  /*6860*/  IMAD.U32 R6, RZ, RZ, UR6 ;  /* 0x00000006ff067e24 */ /* 0x000fe2000f8e00ff */
[----:B---3--:R-:W-:Y:S01]  /*6870*/  MOV R11, UR5 ;  /* 0x00000005000b7c02 */ /* 0x008fe20008000f00 */
[----:B------:R-:W-:Y:S02]  /*6880*/  IMAD.U32 R10, RZ, RZ, UR4 ;  /* 0x00000004ff0a7e24 */ /* 0x000fe4000f8e00ff */
[----:B------:R-:W-:Y:S07]  /*6890*/  LEPC R20, `(.L_x_123) ;  /* 0x000000001014794e */ /* 0x000fee0000000000 */
[----:B--2-4-:R-:W-:Y:S05]  /*68a0*/  CALL.ABS.NOINC R2 ;  /* 0x0000000002007343 */ /* 0x014fea0003c00000 */
.L_x_123:
[----:B------:R-:W-:Y:S01]  /*68b0*/  ISETP.NE.AND P3, PT, R65, 0x3, PT ;  /* 0x000000034100780c */ /* 0x000fe20003f65270 */
[----:B------:R-:W-:Y:S05]  /*68c0*/  WARPSYNC.ALL ;  /* 0x0000000000007948 */ /* 0x000fea0003800000 */
[----:B------:R-:W-:Y:S01]  /*68d0*/  R2UR UR4, R16 ;  /* 0x00000000100472ca */ /* 0x000fe200000e0000 */
[----:B------:R-:W-:Y:S01]  /*68e0*/  USHF.L.U32 UR8, UR43, 0xd, URZ ;  /* 0x0000000d2b087899 */ /* 0x000fe200080006ff */
[C---:B---3--:R-:W-:Y:S01]  /*68f0*/  SHF.L.U32 R82, R88.reuse, 0x10, RZ ;  /* 0x0000001058527819 */ /* 0x048fe200000006ff */
[----:B------:R-:W-:Y:S01]  /*6900*/  HFMA2 R76, -RZ, RZ, 0.8349609375, 5.424022674560546875e-06 ;  /* 0x3aae005bff4c7431 */ /* 0x000fe200000001ff */
[----:B------:R-:W-:Y:S01]  /*6910*/  LOP3.LUT R85, R88, 0xffff0000, RZ, 0xc0, !PT ;  /* 0xffff000058557812 */ /* 0x000fe200078ec0ff */
[----:B------:R-:W-:Y:S01]  /*6920*/  HFMA2 R75, -RZ, RZ, 1.28515625, -179.25 ;  /* 0x3d24d99aff4b7431 */ /* 0x000fe200000001ff */
[C---:B------:R-:W-:Y:S01]  /*6930*/  SHF.L.U32 R84, R89.reuse, 0x10, RZ ;  /* 0x0000001059547819 */ /* 0x040fe200000006ff */
[----:B------:R-:W-:Y:S01]  /*6940*/  HFMA2 R73, -RZ, RZ, 1.8525390625, -0.310791015625 ;  /* 0x3f69b4f9ff497431 */ /* 0x000fe200000001ff */
[----:B------:R-:W-:Y:S01]  /*6950*/  LOP3.LUT R86, R89, 0xffff0000, RZ, 0xc0, !PT ;  /* 0xffff000059567812 */ /* 0x000fe200078ec0ff */
[----:B------:R-:W-:Y:S01]  /*6960*/  BSSY.RECONVERGENT B0, `(.L_x_124) ;  /* 0x00003c6000007945 */ /* 0x000fe20003800200 */
[----:B------:R-:W-:Y:S02]  /*6970*/  SHF.L.U32 R87, R90, 0x10, RZ ;  /* 0x000000105a577819 */ /* 0x000fe400000006ff */
[C---:B--2---:R-:W-:Y:S01]  /*6980*/  SHF.L.U32 R36, R93.reuse, 0x10, RZ ;  /* 0x000000105d247819 */ /* 0x044fe200000006ff */
[----:B------:R-:W1:Y:S01]  /*6990*/  LDTM.x32 R4, tmem[UR4] ;  /* 0x00000004000479ee */ /* 0x000e6200082c0000 */
[----:B------:R-:W-:Y:S01]  /*69a0*/  LOP3.LUT R38, R93, 0xffff0000, RZ, 0xc0, !PT ;  /* 0xffff00005d267812 */ /* 0x000fe200078ec0ff */
[----:B------:R-:W-:Y:S01]  /*69b0*/  @!P3 NOP ;  /* 0x000000000000b918 */ /* 0x000fe20000000000 */
[C---:B------:R-:W-:Y:S02]  /*69c0*/  SHF.L.U32 R37, R94.reuse, 0x10, RZ ;  /* 0x000000105e257819 */ /* 0x040fe400000006ff */
[----:B------:R-:W-:Y:S02]  /*69d0*/  LOP3.LUT R40, R94, 0xffff0000, RZ, 0xc0, !PT ;  /* 0xffff00005e287812 */ /* 0x000fe400078ec0ff */
[----:B------:R-:W-:Y:S02]  /*69e0*/  SHF.L.U32 R39, R95, 0x10, RZ ;  /* 0x000000105f277819 */ /* 0x000fe400000006ff */
[----:B------:R-:W-:Y:S02]  /*69f0*/  MOV R71, 0x3c09919f ;  /* 0x3c09919f00477802 */ /* 0x000fe40000000f00 */
[----:B------:R-:W-:Y:S02]  /*6a00*/  MOV R74, 0x3e235519 ;  /* 0x3e235519004a7802 */ /* 0x000fe40000000f00 */
[----:B------:R-:W-:Y:S02]  /*6a10*/  MOV R72, 0x3f210a14 ;  /* 0x3f210a1400487802 */ /* 0x000fe40000000f00 */
[----:B------:R-:W-:Y:S04]  /*6a20*/  @!P3 IADD3 R111, PT, PT, R111, 0x110, RZ ;  /* 0x000001106f6fb810 */ /* 0x000fe80007ffe0ff */
[----:B------:R-:W-:Y:S04]  /*6a30*/  @!P3 LOP3.LUT R111, R111, 0xfefffff8, RZ, 0xc0, !PT ;  /* 0xfefffff86f6fb812 */ /* 0x000fe800078ec0ff */
[----:B-1----:R1:W-:Y:S01]  /*6a40*/  @!P3 SYNCS.ARRIVE.TRANS64.RED.A1T0 RZ, [R111+URZ], RZ ;  /* 0x000000ff6fffb9a7 */ /* 0x0023e200081004ff */
[C---:B------:R-:W-:Y:S01]  /*6a50*/  FMUL R0, R69.reuse, R4 ;  /* 0x0000000445007220 */ /* 0x040fe20000400000 */
[C---:B------:R-:W-:Y:S01]  /*6a60*/  FMUL R2, R69.reuse, R5 ;  /* 0x0000000545027220 */ /* 0x040fe20000400000 */
[C---:B------:R-:W-:Y:S01]  /*6a70*/  FMUL R3, R69.reuse, R6 ;  /* 0x0000000645037220 */ /* 0x040fe20000400000 */
[----:B------:R-:W-:Y:S01]  /*6a80*/  FMUL R7, R69, R7 ;  /* 0x0000000745077220 */ /* 0x000fe20000400000 */
[----:B------:R-:W-:Y:S01]  /*6a90*/  FFMA R0, R83, R82, R0 ;  /* 0x0000005253007223 */ /* 0x000fe20000000000 */
[----:B------:R-:W-:Y:S01]  /*6aa0*/  LOP3.LUT R82, R90, 0xffff0000, RZ, 0xc0, !PT ;  /* 0xffff00005a527812 */ /* 0x000fe200078ec0ff */
[----:B------:R-:W-:Y:S01]  /*6ab0*/  FMUL R4, R69, R8 ;  /* 0x0000000845047220 */ /* 0x000fe20000400000 */
[----:B------:R-:W-:Y:S01]  /*6ac0*/  FFMA R2, R83, R85, R2 ;  /* 0x0000005553027223 */ /* 0x000fe20000000002 */
[----:B------:R-:W-:Y:S01]  /*6ad0*/  SHF.L.U32 R85, R91, 0x10, RZ ;  /* 0x000000105b557819 */ /* 0x000fe200000006ff */
[----:B------:R-:W-:Y:S01]  /*6ae0*/  FMUL R5, R69, R9 ;  /* 0x0000000945057220 */ /* 0x000fe20000400000 */
[----:B------:R-:W-:Y:S01]  /*6af0*/  FFMA R3, R83, R84, R3 ;  /* 0x0000005453037223 */ /* 0x000fe20000000003 */
[----:B------:R-:W-:Y:S01]  /*6b00*/  LOP3.LUT R84, R91, 0xffff0000, RZ, 0xc0, !PT ;  /* 0xffff00005b547812 */ /* 0x000fe200078ec0ff */
[C---:B------:R-:W-:Y:S01]  /*6b10*/  FFMA R7, R83.reuse, R86, R7 ;  /* 0x0000005653077223 */ /* 0x040fe20000000007 */
[----:B------:R-:W-:Y:S01]  /*6b20*/  FFMA R4, R83, R87, R4 ;  /* 0x0000005753047223 */ /* 0x000fe20000000004 */
[C---:B------:R-:W-:Y:S01]  /*6b30*/  SHF.L.U32 R87, R92.reuse, 0x10, RZ ;  /* 0x000000105c577819 */ /* 0x040fe200000006ff */
[----:B------:R-:W-:Y:S01]  /*6b40*/  FMUL R6, R69, R10 ;  /* 0x0000000a45067220 */ /* 0x000fe20000400000 */
[----:B------:R-:W-:Y:S01]  /*6b50*/  FFMA R5, R83, R82, R5 ;  /* 0x0000005253057223 */ /* 0x000fe20000000005 */
[----:B------:R-:W-:Y:S01]  /*6b60*/  LOP3.LUT R82, R92, 0xffff0000, RZ, 0xc0, !PT ;  /* 0xffff00005c527812 */ /* 0x000fe200078ec0ff */
[C---:B------:R-:W-:Y:S01]  /*6b70*/  FMUL R11, R69.reuse, R11 ;  /* 0x0000000b450b7220 */ /* 0x040fe20000400000 */
[C---:B------:R-:W-:Y:S01]  /*6b80*/  FMUL R8, R69.reuse, R12 ;  /* 0x0000000c45087220 */ /* 0x040fe20000400000 */
[----:B------:R-:W-:Y:S01]  /*6b90*/  FMUL R9, R69, R13 ;  /* 0x0000000d45097220 */ /* 0x000fe20000400000 */
[----:B------:R-:W-:Y:S01]  /*6ba0*/  FFMA R6, R83, R85, R6 ;  /* 0x0000005553067223 */ /* 0x000fe20000000006 */
[----:B------:R-:W-:Y:S01]  /*6bb0*/  FMUL R10, R69, R14 ;  /* 0x0000000e450a7220 */ /* 0x000fe20000400000 */
[C---:B------:R-:W-:Y:S01]  /*6bc0*/  FFMA R11, R83.reuse, R84, R11 ;  /* 0x00000054530b7223 */ /* 0x040fe2000000000b */
[----:B------:R-:W-:Y:S01]  /*6bd0*/  FFMA R8, R83, R87, R8 ;  /* 0x0000005753087223 */ /* 0x000fe20000000008 */
[----:B------:R-:W-:Y:S01]  /*6be0*/  FMUL R15, R69, R15 ;  /* 0x0000000f450f7220 */ /* 0x000fe20000400000 */
[----:B------:R-:W-:Y:S01]  /*6bf0*/  FFMA R9, R83, R82, R9 ;  /* 0x0000005253097223 */ /* 0x000fe20000000009 */
[----:B------:R-:W-:Y:S01]  /*6c00*/  MOV R82, 0x38eb4c3a ;  /* 0x38eb4c3a00527802 */ /* 0x000fe20000000f00 */
[----:B------:R-:W-:Y:S01]  /*6c10*/  FMUL R12, R69, R16 ;  /* 0x00000010450c7220 */ /* 0x000fe20000400000 */
[----:B------:R-:W-:Y:S01]  /*6c20*/  FFMA R10, R83, R36, R10 ;  /* 0x00000024530a7223 */ /* 0x000fe2000000000a */
[----:B------:R-:W-:Y:S01]  /*6c30*/  LOP3.LUT R36, R95, 0xffff0000, RZ, 0xc0, !PT ;  /* 0xffff00005f247812 */ /* 0x000fe200078ec0ff */
[C---:B------:R-:W-:Y:S01]  /*6c40*/  FMUL R13, R69.reuse, R17 ;  /* 0x00000011450d7220 */ /* 0x040fe20000400000 */
[----:B------:R-:W-:Y:S01]  /*6c50*/  FMUL R14, R69, R18 ;  /* 0x00000012450e7220 */ /* 0x000fe20000400000 */
[----:B------:R-:W-:Y:S01]  /*6c60*/  FFMA R15, R83, R38, R15 ;  /* 0x00000026530f7223 */ /* 0x000fe2000000000f */
[C---:B----4-:R-:W-:Y:S01]  /*6c70*/  LOP3.LUT R38, R96.reuse, 0xffff0000, RZ, 0xc0, !PT ;  /* 0xffff000060267812 */ /* 0x050fe200078ec0ff */
[----:B------:R-:W-:Y:S01]  /*6c80*/  FMUL R19, R69, R19 ;  /* 0x0000001345137220 */ /* 0x000fe20000400000 */
[C---:B------:R-:W-:Y:S01]  /*6c90*/  FFMA R12, R83.reuse, R37, R12 ;  /* 0x00000025530c7223 */ /* 0x040fe2000000000c */
[----:B------:R-:W-:Y:S01]  /*6ca0*/  SHF.L.U32 R37, R96, 0x10, RZ ;  /* 0x0000001060257819 */ /* 0x000fe200000006ff */
[C---:B------:R-:W-:Y:S01]  /*6cb0*/  FFMA R13, R83.reuse, R40, R13 ;  /* 0x00000028530d7223 */ /* 0x040fe2000000000d */
[----:B------:R-:W-:Y:S01]  /*6cc0*/  FFMA R14, R83, R39, R14 ;  /* 0x00000027530e7223 */ /* 0x000fe2000000000e */
[----:B------:R-:W-:Y:S01]  /*6cd0*/  SHF.L.U32 R39, R97, 0x10, RZ ;  /* 0x0000001061277819 */ /* 0x000fe200000006ff */
[----:B------:R-:W-:Y:S01]  /*6ce0*/  FMUL R16, R69, R20 ;  /* 0x0000001445107220 */ /* 0x000fe20000400000 */
[----:B------:R-:W-:Y:S01]  /*6cf0*/  FFMA R19, R83, R36, R19 ;  /* 0x0000002453137223 */ /* 0x000fe20000000013 */
[----:B------:R-:W-:Y:S01]  /*6d00*/  LOP3.LUT R36, R97, 0xffff0000, RZ, 0xc0, !PT ;  /* 0xffff000061247812 */ /* 0x000fe200078ec0ff */
[C---:B------:R-:W-:Y:S01]  /*6d10*/  FMUL R17, R69.reuse, R21 ;  /* 0x0000001545117220 */ /* 0x040fe20000400000 */
[C---:B------:R-:W-:Y:S01]  /*6d20*/  FMUL R18, R69.reuse, R22 ;  /* 0x0000001645127220 */ /* 0x040fe20000400000 */
[----:B------:R-:W-:Y:S01]  /*6d30*/  FMUL R23, R69, R23 ;  /* 0x0000001745177220 */ /* 0x000fe20000400000 */
[C---:B------:R-:W-:Y:S01]  /*6d40*/  FFMA R16, R83.reuse, R37, R16 ;  /* 0x0000002553107223 */ /* 0x040fe20000000010 */
[C---:B------:R-:W-:Y:S01]  /*6d50*/  SHF.L.U32 R37, R98.reuse, 0x10, RZ ;  /* 0x0000001062257819 */ /* 0x040fe200000006ff */
[----:B------:R-:W-:Y:S01]  /*6d60*/  FFMA R17, R83, R38, R17 ;  /* 0x0000002653117223 */ /* 0x000fe20000000011 */
[----:B------:R-:W-:Y:S01]  /*6d70*/  LOP3.LUT R38, R99, 0xffff0000, RZ, 0xc0, !PT ;  /* 0xffff000063267812 */ /* 0x000fe200078ec0ff */
[----:B------:R-:W-:Y:S01]  /*6d80*/  FFMA R18, R83, R39, R18 ;  /* 0x0000002753127223 */ /* 0x000fe20000000012 */
[----:B------:R-:W-:Y:S01]  /*6d90*/  SHF.L.U32 R39, R99, 0x10, RZ ;  /* 0x0000001063277819 */ /* 0x000fe200000006ff */
[----:B------:R-:W-:Y:S01]  /*6da0*/  FMUL R20, R69, R24 ;  /* 0x0000001845147220 */ /* 0x000fe20000400000 */
[----:B------:R-:W-:Y:S01]  /*6db0*/  FFMA R23, R83, R36, R23 ;  /* 0x0000002453177223 */ /* 0x000fe20000000017 */
[----:B------:R-:W-:Y:S01]  /*6dc0*/  LOP3.LUT R36, R98, 0xffff0000, RZ, 0xc0, !PT ;  /* 0xffff000062247812 */ /* 0x000fe200078ec0ff */
[----:B------:R-:W-:Y:S01]  /*6dd0*/  FMUL R21, R69, R25 ;  /* 0x0000001945157220 */ /* 0x000fe20000400000 */
[----:B------:R-:W-:Y:S01]  /*6de0*/  FFMA R20, R83, R37, R20 ;  /* 0x0000002553147223 */ /* 0x000fe20000000014 */
[C---:B------:R-:W-:Y:S01]  /*6df0*/  SHF.L.U32 R37, R100.reuse, 0x10, RZ ;  /* 0x0000001064257819 */ /* 0x040fe200000006ff */
[C---:B------:R-:W-:Y:S01]  /*6e00*/  FMUL R22, R69.reuse, R26 ;  /* 0x0000001a45167220 */ /* 0x040fe20000400000 */
[C---:B------:R-:W-:Y:S01]  /*6e10*/  FMUL R27, R69.reuse, R27 ;  /* 0x0000001b451b7220 */ /* 0x040fe20000400000 */
[----:B------:R-:W-:Y:S01]  /*6e20*/  FMUL R24, R69, R28 ;  /* 0x0000001c45187220 */ /* 0x000fe20000400000 */
[C---:B------:R-:W-:Y:S01]  /*6e30*/  FFMA R21, R83.reuse, R36, R21 ;  /* 0x0000002453157223 */ /* 0x040fe20000000015 */
[----:B------:R-:W-:Y:S01]  /*6e40*/  LOP3.LUT R36, R100, 0xffff0000, RZ, 0xc0, !PT ;  /* 0xffff000064247812 */ /* 0x000fe200078ec0ff */
[C---:B------:R-:W-:Y:S01]  /*6e50*/  FFMA R22, R83.reuse, R39, R22 ;  /* 0x0000002753167223 */ /* 0x040fe20000000016 */
[C---:B------:R-:W-:Y:S01]  /*6e60*/  SHF.L.U32 R39, R102.reuse, 0x10, RZ ;  /* 0x0000001066277819 */ /* 0x040fe200000006ff */
        /* <DEDUP_REMOVED lines=8> */
[C---:B------:R-:W-:Y:S01]  /*6ef0*/  FMUL R31, R69.reuse, R31 ;  /* 0x0000001f451f7220 */ /* 0x040fe20000400000 */
[----:B------:R-:W-:Y:S01]  /*6f00*/  FMUL R40, R0, 0.70710676908493041992 ;  /* 0x3f3504f300287820 */ /* 0x000fe20000400000 */
[C---:B------:R-:W-:Y:S01]  /*6f10*/  FMUL R28, R69.reuse, R32 ;  /* 0x00000020451c7220 */ /* 0x040fe20000400000 */
[----:B------:R-:W-:Y:S01]  /*6f20*/  FMUL R29, R69, R33 ;  /* 0x00000021451d7220 */ /* 0x000fe20000400000 */
[C---:B------:R-:W-:Y:S01]  /*6f30*/  FFMA R26, R83.reuse, R37, R26 ;  /* 0x00000025531a7223 */ /* 0x040fe2000000001a */
[----:B------:R-:W-:Y:S01]  /*6f40*/  FFMA R31, R83, R38, R31 ;  /* 0x00000026531f7223 */ /* 0x000fe2000000001f */
[C---:B------:R-:W-:Y:S01]  /*6f50*/  FSETP.GE.AND P1, PT, |R40|.reuse, 1.0029599666595458984, PT ;  /* 0x3f8060fe2800780b */ /* 0x040fe20003f26200 */
[----:B------:R-:W-:Y:S01]  /*6f60*/  FMUL R33, R40, R40 ;  /* 0x0000002828217220 */ /* 0x000fe20000400000 */
[----:B------:R-:W-:Y:S01]  /*6f70*/  LOP3.LUT R38, R103, 0xffff0000, RZ, 0xc0, !PT ;  /* 0xffff000067267812 */ /* 0x000fe200078ec0ff */
[C---:B------:R-:W-:Y:S01]  /*6f80*/  FFMA R28, R83.reuse, R39, R28 ;  /* 0x00000027531c7223 */ /* 0x040fe2000000001c */
[----:B------:R-:W-:Y:S01]  /*6f90*/  FSEL R37, R82, 8.4834944573231041431e-05, P1 ;  /* 0x38b1e96a52257808 */ /* 0x000fe20000800000 */
[----:B------:R-:W-:Y:S01]  /*6fa0*/  FFMA R29, R83, R36, R29 ;  /* 0x00000024531d7223 */ /* 0x000fe2000000001d */
[----:B------:R-:W-:Y:S01]  /*6fb0*/  SHF.L.U32 R36, R103, 0x10, RZ ;  /* 0x0000001067247819 */ /* 0x000fe200000006ff */
[C---:B------:R-:W-:Y:S01]  /*6fc0*/  FMUL R30, R69.reuse, R34 ;  /* 0x00000022451e7220 */ /* 0x040fe20000400000 */
[----:B------:R-:W-:Y:S01]  /*6fd0*/  FSEL R41, |R40|, R33, P1 ;  /* 0x0000002128297208 */ /* 0x000fe20000800200 */
[----:B------:R-:W-:Y:S01]  /*6fe0*/  FMUL R35, R69, R35 ;  /* 0x0000002345237220 */ /* 0x000fe20000400000 */
[----:B------:R-:W-:Y:S01]  /*6ff0*/  FSEL R32, -R76, -0.00082130916416645050049, P1 ;  /* 0xba574d204c207808 */ /* 0x000fe20000800100 */
[----:B------:R-:W-:Y:S01]  /*7000*/  FFMA R30, R83, R36, R30 ;  /* 0x00000024531e7223 */ /* 0x000fe2000000001e */
[----:B------:R-:W-:Y:S01]  /*7010*/  FSEL R33, R71, 0.0052134888246655464172, P1 ;  /* 0x3baad5ea47217808 */ /* 0x000fe20000800000 */
[----:B------:R-:W-:Y:S01]  /*7020*/  FFMA R35, R83, R38, R35 ;  /* 0x0000002653237223 */ /* 0x000fe20000000023 */
[----:B------:R-:W-:Y:S01]  /*7030*/  FSEL R34, -R75, -0.026868773624300956726, P1 ;  /* 0xbcdc1be74b227808 */ /* 0x000fe20000800100 */
[-C--:B------:R-:W-:Y:S01]  /*7040*/  FFMA R32, R37, R41.reuse, R32 ;  /* 0x0000002925207223 */ /* 0x080fe20000000020 */
[----:B------:R-:W-:Y:S01]  /*7050*/  FSEL R37, R74, 0.11284004896879196167, P1 ;  /* 0x3de718af4a257808 */ /* 0x000fe20000800000 */
[----:B------:R-:W-:Y:S02]  /*7060*/  FMUL R39, R2, 0.70710676908493041992 ;  /* 0x3f3504f302277820 */ /* 0x000fe40000400000 */
[-C--:B------:R-:W-:Y:S01]  /*7070*/  FFMA R33, R32, R41.reuse, R33 ;  /* 0x0000002920217223 */ /* 0x080fe20000000021 */
[----:B------:R-:W-:Y:S02]  /*7080*/  FSEL R32, R73, -0.37612664699554443359, P1 ;  /* 0xbec093ac49207808 */ /* 0x000fe40000800000 */
[----:B------:R-:W-:Y:S01]  /*7090*/  FSETP.GE.AND P0, PT, |R39|, 1.0029599666595458984, PT ;  /* 0x3f8060fe2700780b */ /* 0x000fe20003f06200 */
[-C--:B------:R-:W-:Y:S01]  /*70a0*/  FFMA R34, R33, R41.reuse, R34 ;  /* 0x0000002921227223 */ /* 0x080fe20000000022 */
[----:B------:R-:W-:Y:S02]  /*70b0*/  FSEL R33, R72, 0.12837915122509002686, P1 ;  /* 0x3e0375d348217808 */ /* 0x000fe40000800000 */
[----:B------:R-:W-:Y:S01]  /*70c0*/  FSEL R36, -R75, -0.026868773624300956726, P0 ;  /* 0xbcdc1be74b247808 */ /* 0x000fe20000000100 */
[----:B------:R-:W-:Y:S01]  /*70d0*/  FFMA R37, R34, R41, R37 ;  /* 0x0000002922257223 */ /* 0x000fe20000000025 */
[----:B------:R-:W-:Y:S03]  /*70e0*/  FMUL R34, R39, R39 ;  /* 0x0000002727227220 */ /* 0x000fe60000400000 */
[-C--:B------:R-:W-:Y:S01]  /*70f0*/  FFMA R32, R37, R41.reuse, R32 ;  /* 0x0000002925207223 */ /* 0x080fe20000000020 */
[----:B------:R-:W-:Y:S02]  /*7100*/  FSEL R37, R82, 8.4834944573231041431e-05, P0 ;  /* 0x38b1e96a52257808 */ /* 0x000fe40000000000 */
[----:B------:R-:W-:Y:S01]  /*7110*/  FSEL R38, |R39|, R34, P0 ;  /* 0x0000002227267208 */ /* 0x000fe20000000200 */
[----:B------:R-:W-:Y:S01]  /*7120*/  FFMA R33, R32, R41, R33 ;  /* 0x0000002920217223 */ /* 0x000fe20000000021 */
[----:B------:R-:W-:Y:S01]  /*7130*/  FSEL R34, -R41, R40, P1 ;  /* 0x0000002829227208 */ /* 0x000fe20000800100 */
[----:B------:R-:W-:Y:S01]  /*7140*/  FMUL R41, R3, 0.70710676908493041992 ;  /* 0x3f3504f303297820 */ /* 0x000fe20000400000 */
[----:B------:R-:W-:Y:S03]  /*7150*/  FSEL R32, -R76, -0.00082130916416645050049, P0 ;  /* 0xba574d204c207808 */ /* 0x000fe60000000100 */
[----:B------:R-:W-:Y:S01]  /*7160*/  FFMA R34, R33, R34, R34 ;  /* 0x0000002221227223 */ /* 0x000fe20000000022 */
[----:B------:R-:W-:Y:S01]  /*7170*/  FSEL R33, R71, 0.0052134888246655464172, P0 ;  /* 0x3baad5ea47217808 */ /* 0x000fe20000000000 */
[-C--:B------:R-:W-:Y:S01]  /*7180*/  FFMA R32, R37, R38.reuse, R32 ;  /* 0x0000002625207223 */ /* 0x080fe20000000020 */
[----:B------:R-:W-:Y:S01]  /*7190*/  FSEL R37, R74, 0.11284004896879196167, P0 ;  /* 0x3de718af4a257808 */ /* 0x000fe20000000000 */
[----:B------:R-:W2:Y:S01]  /*71a0*/  @P1 MUFU.EX2 R43, R34 ;  /* 0x00000022002b1308 */ /* 0x000ea20000000800 */
[----:B------:R-:W-:Y:S01]  /*71b0*/  FSETP.GE.AND P2, PT, |R41|, 1.0029599666595458984, PT ;  /* 0x3f8060fe2900780b */ /* 0x000fe20003f46200 */
[-C--:B------:R-:W-:Y:S01]  /*71c0*/  FFMA R33, R32, R38.reuse, R33 ;  /* 0x0000002620217223 */ /* 0x080fe20000000021 */
[----:B------:R-:W-:Y:S03]  /*71d0*/  FSEL R32, R73, -0.37612664699554443359, P0 ;  /* 0xbec093ac49207808 */ /* 0x000fe60000000000 */
[-C--:B------:R-:W-:Y:S01]  /*71e0*/  FFMA R36, R33, R38.reuse, R36 ;  /* 0x0000002621247223 */ /* 0x080fe20000000024 */
[----:B------:R-:W-:Y:S03]  /*71f0*/  FSEL R33, R72, 0.12837915122509002686, P0 ;  /* 0x3e0375d348217808 */ /* 0x000fe60000000000 */
[-C--:B------:R-:W-:Y:S01]  /*7200*/  FFMA R37, R36, R38.reuse, R37 ;  /* 0x0000002624257223 */ /* 0x080fe20000000025 */
[----:B------:R-:W-:Y:S03]  /*7210*/  FMUL R36, R41, R41 ;  /* 0x0000002929247220 */ /* 0x000fe60000400000 */
[----:B------:R-:W-:Y:S01]  /*7220*/  FFMA R32, R37, R38, R32 ;  /* 0x0000002625207223 */ /* 0x000fe20000000020 */
[----:B------:R-:W-:Y:S02]  /*7230*/  FSEL R37, R82, 8.4834944573231041431e-05, P2 ;  /* 0x38b1e96a52257808 */ /* 0x000fe40001000000 */
[----:B------:R-:W-:Y:S01]  /*7240*/  FSEL R42, |R41|, R36, P2 ;  /* 0x00000024292a7208 */ /* 0x000fe20001000200 */
[----:B------:R-:W-:Y:S01]  /*7250*/  FFMA R33, R32, R38, R33 ;  /* 0x0000002620217223 */ /* 0x000fe20000000021 */
[----:B------:R-:W-:Y:S01]  /*7260*/  FSEL R32, -R38, R39, P0 ;  /* 0x0000002726207208 */ /* 0x000fe20000000100 */
[----:B--2---:R-:W-:Y:S01]  /*7270*/  @P1 FADD R45, -R43, 1 ;  /* 0x3f8000002b2d1421 */ /* 0x004fe20000000100 */
[----:B------:R-:W-:Y:S01]  /*7280*/  FSEL R36, -R76, -0.00082130916416645050049, P2 ;  /* 0xba574d204c247808 */ /* 0x000fe20001000100 */
[----:B------:R-:W-:Y:S01]  /*7290*/  FMUL R43, R7, 0.70710676908493041992 ;  /* 0x3f3504f3072b7820 */ /* 0x000fe20000400000 */
[----:B------:R-:W-:Y:S01]  /*72a0*/  FSEL R38, -R75, -0.026868773624300956726, P2 ;  /* 0xbcdc1be74b267808 */ /* 0x000fe20001000100 */
[----:B------:R-:W-:Y:S01]  /*72b0*/  FFMA R32, R33, R32, R32 ;  /* 0x0000002021207223 */ /* 0x000fe20000000020 */
[----:B------:R-:W-:Y:S01]  /*72c0*/  FSEL R33, R71, 0.0052134888246655464172, P2 ;  /* 0x3baad5ea47217808 */ /* 0x000fe20001000000 */
[-C--:B------:R-:W-:Y:S01]  /*72d0*/  FFMA R36, R37, R42.reuse, R36 ;  /* 0x0000002a25247223 */ /* 0x080fe20000000024 */
[----:B------:R-:W-:Y:S02]  /*72e0*/  FSEL R37, R74, 0.11284004896879196167, P2 ;  /* 0x3de718af4a257808 */ /* 0x000fe40001000000 */
[----:B------:R-:W-:Y:S01]  /*72f0*/  @P1 LOP3.LUT R34, R45, 0x80000000, R40, 0xb8, !PT ;  /* 0x800000002d221812 */ /* 0x000fe200078eb828 */
[-C--:B------:R-:W-:Y:S01]  /*7300*/  FFMA R33, R36, R42.reuse, R33 ;  /* 0x0000002a24217223 */ /* 0x080fe20000000021 */
[----:B------:R-:W-:Y:S02]  /*7310*/  FSEL R36, R73, -0.37612664699554443359, P2 ;  /* 0xbec093ac49247808 */ /* 0x000fe40001000000 */
[----:B------:R-:W-:Y:S01]  /*7320*/  FSETP.GE.AND P1, PT, |R43|, 1.0029599666595458984, PT ;  /* 0x3f8060fe2b00780b */ /* 0x000fe20003f26200 */
[-C--:B------:R-:W-:Y:S01]  /*7330*/  FFMA R38, R33, R42.reuse, R38 ;  /* 0x0000002a21267223 */ /* 0x080fe20000000026 */
[----:B------:R-:W-:Y:S01]  /*7340*/  FSEL R33, R72, 0.12837915122509002686, P2 ;  /* 0x3e0375d348217808 */ /* 0x000fe20001000000 */
[----:B------:R-:W-:Y:S01]  /*7350*/  FADD R141, R34, 1 ;  /* 0x3f800000228d7421 */ /* 0x000fe20000000000 */
[----:B------:R-:W-:Y:S01]  /*7360*/  FSEL R40, R82, 8.4834944573231041431e-05, P1 ;  /* 0x38b1e96a52287808 */ /* 0x000fe20000800000 */
[-C--:B------:R-:W-:Y:S01]  /*7370*/  FFMA R37, R38, R42.reuse, R37 ;  /* 0x0000002a26257223 */ /* 0x080fe20000000025 */
[----:B------:R-:W-:Y:S03]  /*7380*/  FMUL R38, R43, R43 ;  /* 0x0000002b2b267220 */ /* 0x000fe60000400000 */
[----:B------:R-:W-:Y:S01]  /*7390*/  FFMA R36, R37, R42, R36 ;  /* 0x0000002a25247223 */ /* 0x000fe20000000024 */
[----:B------:R-:W-:Y:S02]  /*73a0*/  FSEL R37, -R76, -0.00082130916416645050049, P1 ;  /* 0xba574d204c257808 */ /* 0x000fe40000800100 */
[----:B------:R-:W-:Y:S01]  /*73b0*/  FSEL R44, |R43|, R38, P1 ;  /* 0x000000262b2c7208 */ /* 0x000fe20000800200 */
[----:B------:R-:W-:Y:S01]  /*73c0*/  FFMA R33, R36, R42, R33 ;  /* 0x0000002a24217223 */ /* 0x000fe20000000021 */
[----:B------:R-:W-:Y:S02]  /*73d0*/  FSEL R36, -R42, R41, P2 ;  /* 0x000000292a247208 */ /* 0x000fe40001000100 */
[----:B------:R-:W-:Y:S01]  /*73e0*/  FSEL R38, R71, 0.0052134888246655464172, P1 ;  /* 0x3baad5ea47267808 */ /* 0x000fe20000800000 */
[----:B------:R-:W2:Y:S02]  /*73f0*/  @P0 MUFU.EX2 R42, R32 ;  /* 0x00000020002a0308 */ /* 0x000ea40000000800 */
[----:B------:R-:W-:Y:S01]  /*7400*/  FFMA R36, R33, R36, R36 ;  /* 0x0000002421247223 */ /* 0x000fe20000000024 */
[----:B------:R-:W-:Y:S01]  /*7410*/  FSEL R33, -R75, -0.026868773624300956726, P1 ;  /* 0xbcdc1be74b217808 */ /* 0x000fe20000800100 */
[-C--:B------:R-:W-:Y:S01]  /*7420*/  FFMA R37, R40, R44.reuse, R37 ;  /* 0x0000002c28257223 */ /* 0x080fe20000000025 */
[----:B------:R-:W-:Y:S03]  /*7430*/  FSEL R40, R74, 0.11284004896879196167, P1 ;  /* 0x3de718af4a287808 */ /* 0x000fe60000800000 */
[-C--:B------:R-:W-:Y:S04]  /*7440*/  FFMA R38, R37, R44.reuse, R38 ;  /* 0x0000002c25267223 */ /* 0x080fe80000000026 */
[-C--:B------:R-:W-:Y:S01]  /*7450*/  FFMA R33, R38, R44.reuse, R33 ;  /* 0x0000002c26217223 */ /* 0x080fe20000000021 */
[----:B------:R-:W-:Y:S03]  /*7460*/  FSEL R38, R72, 0.12837915122509002686, P1 ;  /* 0x3e0375d348267808 */ /* 0x000fe60000800000 */
[-C--:B------:R-:W-:Y:S01]  /*7470*/  FFMA R40, R33, R44.reuse, R40 ;  /* 0x0000002c21287223 */ /* 0x080fe20000000028 */
[----:B------:R-:W-:Y:S01]  /*7480*/  FSEL R33, R73, -0.37612664699554443359, P1 ;  /* 0xbec093ac49217808 */ /* 0x000fe20000800000 */
[----:B--2---:R-:W-:Y:S01]  /*7490*/  @P0 FADD R46, -R42, 1 ;  /* 0x3f8000002a2e0421 */ /* 0x004fe20000000100 */
[----:B------:R-:W-:Y:S03]  /*74a0*/  FMUL R42, R4, 0.70710676908493041992 ;  /* 0x3f3504f3042a7820 */ /* 0x000fe60000400000 */
[----:B------:R-:W-:Y:S01]  /*74b0*/  FFMA R33, R40, R44, R33 ;  /* 0x0000002c28217223 */ /* 0x000fe20000000021 */
[----:B------:R-:W-:Y:S01]  /*74c0*/  @P0 LOP3.LUT R32, R46, 0x80000000, R39, 0xb8, !PT ;  /* 0x800000002e200812 */ /* 0x000fe200078eb827 */
[C---:B------:R-:W-:Y:S01]  /*74d0*/  FMUL R37, R42.reuse, R42 ;  /* 0x0000002a2a257220 */ /* 0x040fe20000400000 */
[----:B------:R-:W-:Y:S01]  /*74e0*/  FSETP.GE.AND P0, PT, |R42|, 1.0029599666595458984, PT ;  /* 0x3f8060fe2a00780b */ /* 0x000fe20003f06200 */
[----:B------:R-:W-:Y:S01]  /*74f0*/  FFMA R38, R33, R44, R38 ;  /* 0x0000002c21267223 */ /* 0x000fe20000000026 */
[----:B------:R-:W-:Y:S01]  /*7500*/  FSEL R33, -R44, R43, P1 ;  /* 0x0000002b2c217208 */ /* 0x000fe20000800100 */
[----:B------:R-:W-:Y:S01]  /*7510*/  FADD R139, R32, 1 ;  /* 0x3f800000208b7421 */ /* 0x000fe20000000000 */
[----:B------:R-:W-:Y:S01]  /*7520*/  FSEL R45, |R42|, R37, P0 ;  /* 0x000000252a2d7208 */ /* 0x000fe20000000200 */
[----:B------:R-:W2:Y:S01]  /*7530*/  @P2 MUFU.EX2 R44, R36 ;  /* 0x00000024002c2308 */ /* 0x000ea20000000800 */
[----:B------:R-:W-:Y:S01]  /*7540*/  FSEL R40, R82, 8.4834944573231041431e-05, P0 ;  /* 0x38b1e96a52287808 */ /* 0x000fe20000000000 */
[----:B------:R-:W-:Y:S01]  /*7550*/  FMUL R32, R29, 0.70710676908493041992 ;  /* 0x3f3504f31d207820 */ /* 0x000fe20000400000 */
[----:B------:R-:W-:Y:S01]  /*7560*/  FSEL R37, -R76, -0.00082130916416645050049, P0 ;  /* 0xba574d204c257808 */ /* 0x000fe20000000100 */
[----:B------:R-:W-:Y:S01]  /*7570*/  FFMA R33, R38, R33, R33 ;  /* 0x0000002126217223 */ /* 0x000fe20000000021 */
[----:B------:R-:W-:Y:S02]  /*7580*/  FSEL R38, R71, 0.0052134888246655464172, P0 ;  /* 0x3baad5ea47267808 */ /* 0x000fe40000000000 */
[----:B------:R-:W-:Y:S01]  /*7590*/  FSEL R39, -R75, -0.026868773624300956726, P0 ;  /* 0xbcdc1be74b277808 */ /* 0x000fe20000000100 */
[-C--:B------:R-:W-:Y:S01]  /*75a0*/  FFMA R37, R40, R45.reuse, R37 ;  /* 0x0000002d28257223 */ /* 0x080fe20000000025 */
[----:B------:R-:W-:Y:S01]  /*75b0*/  FSEL R40, R74, 0.11284004896879196167, P0 ;  /* 0x3de718af4a287808 */ /* 0x000fe20000000000 */
[----:B------:R-:W3:Y:S02]  /*75c0*/  @P1 MUFU.EX2 R46, R33 ;  /* 0x00000021002e1308 */ /* 0x000ee40000000800 */
[-C--:B------:R-:W-:Y:S01]  /*75d0*/  FFMA R38, R37, R45.reuse, R38 ;  /* 0x0000002d25267223 */ /* 0x080fe20000000026 */
[----:B------:R-:W-:Y:S03]  /*75e0*/  FSEL R37, R73, -0.37612664699554443359, P0 ;  /* 0xbec093ac49257808 */ /* 0x000fe60000000000 */
[-C--:B------:R-:W-:Y:S01]  /*75f0*/  FFMA R39, R38, R45.reuse, R39 ;  /* 0x0000002d26277223 */ /* 0x080fe20000000027 */
[----:B--2---:R-:W-:Y:S01]  /*7600*/  @P2 FADD R38, -R44, 1 ;  /* 0x3f8000002c262421 */ /* 0x004fe20000000100 */
[----:B------:R-:W-:Y:S02]  /*7610*/  FMUL R44, R5, 0.70710676908493041992 ;  /* 0x3f3504f3052c7820 */ /* 0x000fe40000400000 */
[-C--:B------:R-:W-:Y:S02]  /*7620*/  FFMA R40, R39, R45.reuse, R40 ;  /* 0x0000002d27287223 */ /* 0x080fe40000000028 */
[----:B------:R-:W-:Y:S01]  /*7630*/  @P2 LOP3.LUT R36, R38, 0x80000000, R41, 0xb8, !PT ;  /* 0x8000000026242812 */ /* 0x000fe200078eb829 */
[----:B------:R-:W-:Y:S01]  /*7640*/  FMUL R39, R44, R44 ;  /* 0x0000002c2c277220 */ /* 0x000fe20000400000 */
[----:B------:R-:W-:Y:S01]  /*7650*/  FSEL R38, R72, 0.12837915122509002686, P0 ;  /* 0x3e0375d348267808 */ /* 0x000fe20000000000 */
[-C--:B------:R-:W-:Y:S01]  /*7660*/  FFMA R37, R40, R45.reuse, R37 ;  /* 0x0000002d28257223 */ /* 0x080fe20000000025 */
[----:B------:R-:W-:Y:S01]  /*7670*/  FSETP.GE.AND P2, PT, |R44|, 1.0029599666595458984, PT ;  /* 0x3f8060fe2c00780b */ /* 0x000fe20003f46200 */
[----:B------:R-:W-:Y:S01]  /*7680*/  FADD R36, R36, 1 ;  /* 0x3f80000024247421 */ /* 0x000fe20000000000 */
[----:B---3--:R-:W-:Y:S01]  /*7690*/  @P1 FADD R48, -R46, 1 ;  /* 0x3f8000002e301421 */ /* 0x008fe20000000100 */
[----:B------:R-:W-:Y:S01]  /*76a0*/  FFMA R38, R37, R45, R38 ;  /* 0x0000002d25267223 */ /* 0x000fe20000000026 */
[----:B------:R-:W-:Y:S01]  /*76b0*/  FSEL R37, -R45, R42, P0 ;  /* 0x0000002a2d257208 */ /* 0x000fe20000000100 */
[----:B------:R-:W-:Y:S01]  /*76c0*/  FMUL R46, R6, 0.70710676908493041992 ;  /* 0x3f3504f3062e7820 */ /* 0x000fe20000400000 */
[----:B------:R-:W-:Y:S02]  /*76d0*/  FSEL R45, |R44|, R39, P2 ;  /* 0x000000272c2d7208 */ /* 0x000fe40001000200 */
[----:B------:R-:W-:Y:S01]  /*76e0*/  FSEL R40, R82, 8.4834944573231041431e-05, P2 ;  /* 0x38b1e96a52287808 */ /* 0x000fe20001000000 */
[----:B------:R-:W-:Y:S01]  /*76f0*/  FFMA R37, R38, R37, R37 ;  /* 0x0000002526257223 */ /* 0x000fe20000000025 */
[----:B------:R-:W-:Y:S02]  /*7700*/  FSEL R39, -R76, -0.00082130916416645050049, P2 ;  /* 0xba574d204c277808 */ /* 0x000fe40001000100 */
[----:B------:R-:W-:Y:S02]  /*7710*/  FSEL R38, R71, 0.0052134888246655464172, P2 ;  /* 0x3baad5ea47267808 */ /* 0x000fe40001000000 */
[----:B------:R-:W-:Y:S01]  /*7720*/  FSEL R41, -R75, -0.026868773624300956726, P2 ;  /* 0xbcdc1be74b297808 */ /* 0x000fe20001000100 */
[-C--:B------:R-:W-:Y:S01]  /*7730*/  FFMA R39, R40, R45.reuse, R39 ;  /* 0x0000002d28277223 */ /* 0x080fe20000000027 */
[----:B------:R-:W-:Y:S02]  /*7740*/  FSEL R40, R74, 0.11284004896879196167, P2 ;  /* 0x3de718af4a287808 */ /* 0x000fe40001000000 */
[----:B------:R-:W-:Y:S01]  /*7750*/  @P1 LOP3.LUT R33, R48, 0x80000000, R43, 0xb8, !PT ;  /* 0x8000000030211812 */ /* 0x000fe200078eb82b */
[-C--:B------:R-:W-:Y:S01]  /*7760*/  FFMA R38, R39, R45.reuse, R38 ;  /* 0x0000002d27267223 */ /* 0x080fe20000000026 */
[----:B------:R-:W-:Y:S02]  /*7770*/  FSEL R39, R73, -0.37612664699554443359, P2 ;  /* 0xbec093ac49277808 */ /* 0x000fe40001000000 */
[----:B------:R-:W-:Y:S01]  /*7780*/  FSETP.GE.AND P1, PT, |R46|, 1.0029599666595458984, PT ;  /* 0x3f8060fe2e00780b */ /* 0x000fe20003f26200 */
[-C--:B------:R-:W-:Y:S01]  /*7790*/  FFMA R41, R38, R45.reuse, R41 ;  /* 0x0000002d26297223 */ /* 0x080fe20000000029 */
[----:B------:R-:W-:Y:S02]  /*77a0*/  FSEL R38, R72, 0.12837915122509002686, P2 ;  /* 0x3e0375d348267808 */ /* 0x000fe40001000000 */
        /* <DEDUP_REMOVED lines=14> */
[-C--:B------:R-:W-:Y:S01]  /*7890*/  FFMA R41, R40, R47.reuse, R41 ;  /* 0x0000002f28297223 */ /* 0x080fe20000000029 */
[----:B------:R-:W-:Y:S03]  /*78a0*/  FSEL R40, R73, -0.37612664699554443359, P1 ;  /* 0xbec093ac49287808 */ /* 0x000fe60000800000 */
[-C--:B------:R-:W-:Y:S04]  /*78b0*/  FFMA R38, R41, R47.reuse, R38 ;  /* 0x0000002f29267223 */ /* 0x080fe80000000026 */
[-C--:B------:R-:W-:Y:S01]  /*78c0*/  FFMA R43, R38, R47.reuse, R43 ;  /* 0x0000002f262b7223 */ /* 0x080fe2000000002b */
[----:B------:R-:W-:Y:S01]  /*78d0*/  FSEL R38, -R47, R46, P1 ;  /* 0x0000002e2f267208 */ /* 0x000fe20000800100 */
[----:B--2---:R-:W-:Y:S01]  /*78e0*/  @P0 FADD R41, -R45, 1 ;  /* 0x3f8000002d290421 */ /* 0x004fe20000000100 */
[----:B------:R-:W-:Y:S01]  /*78f0*/  FMUL R45, R11, 0.70710676908493041992 ;  /* 0x3f3504f30b2d7820 */ /* 0x000fe20000400000 */
[----:B------:R-:W-:Y:S03]  /*7900*/  FFMA R40, R43, R47, R40 ;  /* 0x0000002f2b287223 */ /* 0x000fe60000000028 */
[----:B------:R-:W-:Y:S01]  /*7910*/  @P0 LOP3.LUT R37, R41, 0x80000000, R42, 0xb8, !PT ;  /* 0x8000000029250812 */ /* 0x000fe200078eb82a */
[C---:B------:R-:W-:Y:S01]  /*7920*/  FMUL R42, R45.reuse, R45 ;  /* 0x0000002d2d2a7220 */ /* 0x040fe20000400000 */
[----:B------:R-:W-:Y:S02]  /*7930*/  FSEL R41, R72, 0.12837915122509002686, P1 ;  /* 0x3e0375d348297808 */ /* 0x000fe40000800000 */
[C---:B------:R-:W-:Y:S03]  /*7940*/  FSETP.GE.AND P0, PT, |R45|.reuse, 1.0029599666595458984, PT ;  /* 0x3f8060fe2d00780b */ /* 0x040fe60003f06200 */
[----:B------:R-:W-:Y:S01]  /*7950*/  FFMA R41, R40, R47, R41 ;  /* 0x0000002f28297223 */ /* 0x000fe20000000029 */
[----:B------:R-:W-:Y:S01]  /*7960*/  FSEL R48, |R45|, R42, P0 ;  /* 0x0000002a2d307208 */ /* 0x000fe20000000200 */
[----:B------:R-:W2:Y:S01]  /*7970*/  @P2 MUFU.EX2 R47, R39 ;  /* 0x00000027002f2308 */ /* 0x000ea20000000800 */
[----:B------:R-:W-:Y:S01]  /*7980*/  FSEL R43, R82, 8.4834944573231041431e-05, P0 ;  /* 0x38b1e96a522b7808 */ /* 0x000fe20000000000 */
[----:B------:R-:W-:Y:S01]  /*7990*/  FFMA R38, R41, R38, R38 ;  /* 0x0000002629267223 */ /* 0x000fe20000000026 */
[----:B------:R-:W-:Y:S02]  /*79a0*/  FSEL R40, -R76, -0.00082130916416645050049, P0 ;  /* 0xba574d204c287808 */ /* 0x000fe40000000100 */
[----:B------:R-:W-:Y:S02]  /*79b0*/  FSEL R41, R71, 0.0052134888246655464172, P0 ;  /* 0x3baad5ea47297808 */ /* 0x000fe40000000000 */
[----:B------:R-:W-:Y:S01]  /*79c0*/  FSEL R42, -R75, -0.026868773624300956726, P0 ;  /* 0xbcdc1be74b2a7808 */ /* 0x000fe20000000100 */
[-C--:B------:R-:W-:Y:S01]  /*79d0*/  FFMA R40, R43, R48.reuse, R40 ;  /* 0x000000302b287223 */ /* 0x080fe20000000028 */
[----:B------:R-:W-:Y:S03]  /*79e0*/  FSEL R43, R74, 0.11284004896879196167, P0 ;  /* 0x3de718af4a2b7808 */ /* 0x000fe60000000000 */
[-C--:B------:R-:W-:Y:S01]  /*79f0*/  FFMA R41, R40, R48.reuse, R41 ;  /* 0x0000003028297223 */ /* 0x080fe20000000029 */
[----:B------:R-:W-:Y:S03]  /*7a00*/  FSEL R40, R73, -0.37612664699554443359, P0 ;  /* 0xbec093ac49287808 */ /* 0x000fe60000000000 */
[-C--:B------:R-:W-:Y:S01]  /*7a10*/  FFMA R42, R41, R48.reuse, R42 ;  /* 0x00000030292a7223 */ /* 0x080fe2000000002a */
[----:B------:R-:W-:Y:S01]  /*7a20*/  FSEL R41, R72, 0.12837915122509002686, P0 ;  /* 0x3e0375d348297808 */ /* 0x000fe20000000000 */
[----:B--2---:R-:W-:Y:S01]  /*7a30*/  @P2 FADD R49, -R47, 1 ;  /* 0x3f8000002f312421 */ /* 0x004fe20000000100 */
[----:B------:R-:W-:Y:S01]  /*7a40*/  FMUL R47, R8, 0.70710676908493041992 ;  /* 0x3f3504f3082f7820 */ /* 0x000fe20000400000 */
[-C--:B------:R-:W-:Y:S03]  /*7a50*/  FFMA R43, R42, R48.reuse, R43 ;  /* 0x000000302a2b7223 */ /* 0x080fe6000000002b */
[----:B------:R-:W-:Y:S01]  /*7a60*/  @P2 LOP3.LUT R39, R49, 0x80000000, R44, 0xb8, !PT ;  /* 0x8000000031272812 */ /* 0x000fe200078eb82c */
[-C--:B------:R-:W-:Y:S01]  /*7a70*/  FFMA R40, R43, R48.reuse, R40 ;  /* 0x000000302b287223 */ /* 0x080fe20000000028 */
[C---:B------:R-:W-:Y:S01]  /*7a80*/  FSETP.GE.AND P2, PT, |R47|.reuse, 1.0029599666595458984, PT ;  /* 0x3f8060fe2f00780b */ /* 0x040fe20003f46200 */
[C---:B------:R-:W-:Y:S01]  /*7a90*/  FMUL R42, R47.reuse, R47 ;  /* 0x0000002f2f2a7220 */ /* 0x040fe20000400000 */
[----:B------:R-:W2:Y:S01]  /*7aa0*/  @P1 MUFU.EX2 R49, R38 ;  /* 0x0000002600311308 */ /* 0x000ea20000000800 */
[----:B------:R-:W-:Y:S01]  /*7ab0*/  FFMA R41, R40, R48, R41 ;  /* 0x0000003028297223 */ /* 0x000fe20000000029 */
[----:B------:R-:W-:Y:S02]  /*7ac0*/  FSEL R40, -R48, R45, P0 ;  /* 0x0000002d30287208 */ /* 0x000fe40000000100 */
[----:B------:R-:W-:Y:S02]  /*7ad0*/  FSEL R48, |R47|, R42, P2 ;  /* 0x0000002a2f307208 */ /* 0x000fe40001000200 */
        /* <DEDUP_REMOVED lines=17> */
[C---:B------:R-:W-:Y:S01]  /*7bf0*/  FSETP.GE.AND P1, PT, |R49|.reuse, 1.0029599666595458984, PT ;  /* 0x3f8060fe3100780b */ /* 0x040fe20003f26200 */
[----:B------:R-:W-:Y:S02]  /*7c00*/  FADD R38, R38, 1 ;  /* 0x3f80000026267421 */ /* 0x000fe40000000000 */
[----:B------:R-:W-:Y:S01]  /*7c10*/  FFMA R41, R42, R48, R41 ;  /* 0x000000302a297223 */ /* 0x000fe20000000029 */
[----:B------:R-:W-:Y:S02]  /*7c20*/  FSEL R42, -R48, R47, P2 ;  /* 0x0000002f302a7208 */ /* 0x000fe40001000100 */
        /* <DEDUP_REMOVED lines=9> */
[-C--:B------:R-:W-:Y:S04]  /*7cc0*/  FFMA R44, R43, R50.reuse, R44 ;  /* 0x000000322b2c7223 */ /* 0x080fe8000000002c */
[-C--:B------:R-:W-:Y:S01]  /*7cd0*/  FFMA R41, R44, R50.reuse, R41 ;  /* 0x000000322c297223 */ /* 0x080fe20000000029 */
[----:B------:R-:W-:Y:S01]  /*7ce0*/  FSEL R44, R72, 0.12837915122509002686, P1 ;  /* 0x3e0375d3482c7808 */ /* 0x000fe20000800000 */
[----:B--2---:R-:W-:Y:S01]  /*7cf0*/  @P0 FADD R52, -R48, 1 ;  /* 0x3f80000030340421 */ /* 0x004fe20000000100 */
[----:B------:R-:W-:Y:S01]  /*7d00*/  FMUL R48, R10, 0.70710676908493041992 ;  /* 0x3f3504f30a307820 */ /* 0x000fe20000400000 */
[----:B------:R-:W-:Y:S01]  /*7d10*/  FFMA R46, R41, R50, R46 ;  /* 0x00000032292e7223 */ /* 0x000fe2000000002e */
[----:B------:R-:W-:Y:S02]  /*7d20*/  FSEL R41, R73, -0.37612664699554443359, P1 ;  /* 0xbec093ac49297808 */ /* 0x000fe40000800000 */
[----:B------:R-:W-:Y:S01]  /*7d30*/  @P0 LOP3.LUT R40, R52, 0x80000000, R45, 0xb8, !PT ;  /* 0x8000000034280812 */ /* 0x000fe200078eb82d */
[C---:B------:R-:W-:Y:S01]  /*7d40*/  FMUL R43, R48.reuse, R48 ;  /* 0x00000030302b7220 */ /* 0x040fe20000400000 */
[----:B------:R-:W-:Y:S01]  /*7d50*/  FSETP.GE.AND P0, PT, |R48|, 1.0029599666595458984, PT ;  /* 0x3f8060fe3000780b */ /* 0x000fe20003f06200 */
[-C--:B------:R-:W-:Y:S02]  /*7d60*/  FFMA R41, R46, R50.reuse, R41 ;  /* 0x000000322e297223 */ /* 0x080fe40000000029 */
[----:B------:R-:W-:Y:S01]  /*7d70*/  FADD R40, R40, 1 ;  /* 0x3f80000028287421 */ /* 0x000fe20000000000 */
[----:B------:R-:W-:Y:S01]  /*7d80*/  FSEL R51, |R48|, R43, P0 ;  /* 0x0000002b30337208 */ /* 0x000fe20000000200 */
[----:B------:R-:W-:Y:S01]  /*7d90*/  FFMA R44, R41, R50, R44 ;  /* 0x00000032292c7223 */ /* 0x000fe2000000002c */
[----:B------:R-:W-:Y:S02]  /*7da0*/  FSEL R41, -R50, R49, P1 ;  /* 0x0000003132297208 */ /* 0x000fe40000800100 */
[----:B------:R-:W-:Y:S01]  /*7db0*/  FSEL R46, R82, 8.4834944573231041431e-05, P0 ;  /* 0x38b1e96a522e7808 */ /* 0x000fe20000000000 */
[----:B------:R-:W2:Y:S01]  /*7dc0*/  @P2 MUFU.EX2 R50, R42 ;  /* 0x0000002a00322308 */ /* 0x000ea20000000800 */
[----:B------:R-:W-:Y:S01]  /*7dd0*/  FSEL R43, -R76, -0.00082130916416645050049, P0 ;  /* 0xba574d204c2b7808 */ /* 0x000fe20000000100 */
[----:B------:R-:W-:Y:S01]  /*7de0*/  FFMA R41, R44, R41, R41 ;  /* 0x000000292c297223 */ /* 0x000fe20000000029 */
[----:B------:R-:W-:Y:S02]  /*7df0*/  FSEL R44, R71, 0.0052134888246655464172, P0 ;  /* 0x3baad5ea472c7808 */ /* 0x000fe40000000000 */
[----:B------:R-:W-:Y:S01]  /*7e00*/  FSEL R45, -R75, -0.026868773624300956726, P0 ;  /* 0xbcdc1be74b2d7808 */ /* 0x000fe20000000100 */
[-C--:B------:R-:W-:Y:S01]  /*7e10*/  FFMA R43, R46, R51.reuse, R43 ;  /* 0x000000332e2b7223 */ /* 0x080fe2000000002b */
[----:B------:R-:W-:Y:S03]  /*7e20*/  FSEL R46, R74, 0.11284004896879196167, P0 ;  /* 0x3de718af4a2e7808 */ /* 0x000fe60000000000 */
[----:B------:R-:W3:Y:S01]  /*7e30*/  @P1 MUFU.EX2 R52, R41 ;  /* 0x0000002900341308 */ /* 0x000ee20000000800 */
[-C--:B------:R-:W-:Y:S01]  /*7e40*/  FFMA R44, R43, R51.reuse, R44 ;  /* 0x000000332b2c7223 */ /* 0x080fe2000000002c */
[----:B------:R-:W-:Y:S03]  /*7e50*/  FSEL R43, R73, -0.37612664699554443359, P0 ;  /* 0xbec093ac492b7808 */ /* 0x000fe60000000000 */
[-C--:B------:R-:W-:Y:S01]  /*7e60*/  FFMA R45, R44, R51.reuse, R45 ;  /* 0x000000332c2d7223 */ /* 0x080fe2000000002d */
[----:B--2---:R-:W-:Y:S03]  /*7e70*/  @P2 FADD R44, -R50, 1 ;  /* 0x3f800000322c2421 */ /* 0x004fe60000000100 */
[-C--:B------:R-:W-:Y:S01]  /*7e80*/  FFMA R46, R45, R51.reuse, R46 ;  /* 0x000000332d2e7223 */ /* 0x080fe2000000002e */
[----:B------:R-:W-:Y:S01]  /*7e90*/  FMUL R50, R15, 0.70710676908493041992 ;  /* 0x3f3504f30f327820 */ /* 0x000fe20000400000 */
[----:B------:R-:W-:Y:S02]  /*7ea0*/  @P2 LOP3.LUT R42, R44, 0x80000000, R47, 0xb8, !PT ;  /* 0x800000002c2a2812 */ /* 0x000fe400078eb82f */
[-C--:B------:R-:W-:Y:S01]  /*7eb0*/  FFMA R43, R46, R51.reuse, R43 ;  /* 0x000000332e2b7223 */ /* 0x080fe2000000002b */
[----:B------:R-:W-:Y:S01]  /*7ec0*/  FSEL R44, R72, 0.12837915122509002686, P0 ;  /* 0x3e0375d3482c7808 */ /* 0x000fe20000000000 */
[C---:B------:R-:W-:Y:S01]  /*7ed0*/  FMUL R45, R50.reuse, R50 ;  /* 0x00000032322d7220 */ /* 0x040fe20000400000 */
[----:B------:R-:W-:Y:S01]  /*7ee0*/  FSETP.GE.AND P2, PT, |R50|, 1.0029599666595458984, PT ;  /* 0x3f8060fe3200780b */ /* 0x000fe20003f46200 */
[----:B---3--:R-:W-:Y:S01]  /*7ef0*/  @P1 FADD R54, -R52, 1 ;  /* 0x3f80000034361421 */ /* 0x008fe20000000100 */
[----:B------:R-:W-:Y:S01]  /*7f00*/  FMUL R52, R12, 0.70710676908493041992 ;  /* 0x3f3504f30c347820 */ /* 0x000fe20000400000 */
        /* <DEDUP_REMOVED lines=41> */
[----:B------:R-:W-:Y:S01]  /*81a0*/  FSETP.GE.AND P0, PT, |R51|, 1.0029599666595458984, PT ;  /* 0x3f8060fe3300780b */ /* 0x000fe20003f06200 */
[----:B------:R-:W-:Y:S02]  /*81b0*/  FADD R43, R43, 1 ;  /* 0x3f8000002b2b7421 */ /* 0x000fe40000000000 */
        /* <DEDUP_REMOVED lines=42> */
[C---:B------:R-:W-:Y:S03]  /*8460*/  FSETP.GE.AND P1, PT, |R55|.reuse, 1.0029599666595458984, PT ;  /* 0x3f8060fe3700780b */ /* 0x040fe60003f26200 */
        /* <DEDUP_REMOVED lines=168> */
[-C--:B------:R-:W-:Y:S01]  /*8ef0*/  FFMA R56, R55, R64.reuse, R56 ;  /* 0x0000004037387223 */ /* 0x080fe20000000038 */
[----:B------:R-:W-:Y:S03]  /*8f00*/  FSEL R55, R73, -0.37612664699554443359, P0 ;  /* 0xbec093ac49377808 */ /* 0x000fe60000000000 */
[-C--:B------:R-:W-:Y:S01]  /*8f10*/  FFMA R57, R56, R64.reuse, R57 ;  /* 0x0000004038397223 */ /* 0x080fe20000000039 */
[----:B--2---:R-:W-:Y:S03]  /*8f20*/  @P2 FADD R56, -R62, 1 ;  /* 0x3f8000003e382421 */ /* 0x004fe60000000100 */
[-C--:B------:R-:W-:Y:S01]  /*8f30*/  FFMA R58, R57, R64.reuse, R58 ;  /* 0x00000040393a7223 */ /* 0x080fe2000000003a */
[----:B------:R-:W-:Y:S01]  /*8f40*/  FMUL R62, R27, 0.70710676908493041992 ;  /* 0x3f3504f31b3e7820 */ /* 0x000fe20000400000 */
[----:B------:R-:W-:Y:S02]  /*8f50*/  @P2 LOP3.LUT R54, R56, 0x80000000, R59, 0xb8, !PT ;  /* 0x8000000038362812 */ /* 0x000fe400078eb83b */
[----:B------:R-:W-:Y:S01]  /*8f60*/  FFMA R55, R58, R64, R55 ;  /* 0x000000403a377223 */ /* 0x000fe20000000037 */
[----:B------:R-:W-:Y:S01]  /*8f70*/  FSEL R56, R72, 0.12837915122509002686, P0 ;  /* 0x3e0375d348387808 */ /* 0x000fe20000000000 */
[C---:B------:R-:W-:Y:S01]  /*8f80*/  FMUL R57, R62.reuse, R62 ;  /* 0x0000003e3e397220 */ /* 0x040fe20000400000 */
[----:B------:R-:W-:Y:S03]  /*8f90*/  FSETP.GE.AND P2, PT, |R62|, 1.0029599666595458984, PT ;  /* 0x3f8060fe3e00780b */ /* 0x000fe60003f46200 */
        /* <DEDUP_REMOVED lines=29> */
[----:B------:R-:W-:Y:S01]  /*9170*/  FSEL R59, R71, 0.0052134888246655464172, P1 ;  /* 0x3baad5ea473b7808 */ /* 0x000fe20000800000 */
[----:B------:R-:W3:Y:S01]  /*9180*/  @P2 MUFU.EX2 R79, R57 ;  /* 0x00000039004f2308 */ /* 0x000ee20000000800 */
        /* <DEDUP_REMOVED lines=8> */
[-C--:B------:R-:W-:Y:S01]  /*9210*/  FFMA R61, R56, R77.reuse, R61 ;  /* 0x0000004d383d7223 */ /* 0x080fe2000000003d */
[----:B------:R-:W-:Y:S02]  /*9220*/  FSEL R56, -R77, R64, P1 ;  /* 0x000000404d387208 */ /* 0x000fe40000800100 */
[----:B------:R-:W-:Y:S01]  /*9230*/  @P0 LOP3.LUT R55, R59, 0x80000000, R60, 0xb8, !PT ;  /* 0x800000003b370812 */ /* 0x000fe200078eb83c */
[-C--:B------:R-:W-:Y:S01]  /*9240*/  FFMA R58, R61, R77.reuse, R58 ;  /* 0x0000004d3d3a7223 */ /* 0x080fe2000000003a */
[----:B------:R-:W-:Y:S01]  /*9250*/  FSEL R59, R72, 0.12837915122509002686, P1 ;  /* 0x3e0375d3483b7808 */ /* 0x000fe20000800000 */
[C---:B------:R-:W-:Y:S01]  /*9260*/  FMUL R61, R78.reuse, R78 ;  /* 0x0000004e4e3d7220 */ /* 0x040fe20000400000 */
[----:B------:R-:W-:Y:S01]  /*9270*/  FSETP.GE.AND P0, PT, |R78|, 1.0029599666595458984, PT ;  /* 0x3f8060fe4e00780b */ /* 0x000fe20003f06200 */
[----:B------:R-:W-:Y:S01]  /*9280*/  FADD R55, R55, 1 ;  /* 0x3f80000037377421 */ /* 0x000fe20000000000 */
[----:B---3--:R-:W-:Y:S01]  /*9290*/  @P2 FADD R81, -R79, 1 ;  /* 0x3f8000004f512421 */ /* 0x008fe20000000100 */
[----:B------:R-:W-:Y:S01]  /*92a0*/  FFMA R59, R58, R77, R59 ;  /* 0x0000004d3a3b7223 */ /* 0x000fe2000000003b */
[----:B------:R-:W-:Y:S01]  /*92b0*/  FSEL R77, |R78|, R61, P0 ;  /* 0x0000003d4e4d7208 */ /* 0x000fe20000000200 */
[----:B------:R-:W-:Y:S01]  /*92c0*/  FMUL R79, R26, 0.70710676908493041992 ;  /* 0x3f3504f31a4f7820 */ /* 0x000fe20000400000 */
        /* <DEDUP_REMOVED lines=20> */
[----:B------:R-:W-:Y:S02]  /*9410*/  FSEL R58, -R77, R78, P0 ;  /* 0x0000004e4d3a7208 */ /* 0x000fe40000000100 */
[----:B------:R-:W-:Y:S01]  /*9420*/  FSEL R60, -R76, -0.00082130916416645050049, P2 ;  /* 0xba574d204c3c7808 */ /* 0x000fe20001000100 */
[----:B------:R-:W2:Y:S02]  /*9430*/  @P1 MUFU.EX2 R77, R56 ;  /* 0x00000038004d1308 */ /* 0x000ea40000000800 */
[----:B------:R-:W-:Y:S01]  /*9440*/  FFMA R58, R59, R58, R58 ;  /* 0x0000003a3b3a7223 */ /* 0x000fe2000000003a */
[----:B------:R-:W-:Y:S01]  /*9450*/  FSEL R59, R71, 0.0052134888246655464172, P2 ;  /* 0x3baad5ea473b7808 */ /* 0x000fe20001000000 */
[-C--:B------:R-:W-:Y:S01]  /*9460*/  FFMA R60, R61, R80.reuse, R60 ;  /* 0x000000503d3c7223 */ /* 0x080fe2000000003c */
[----:B------:R-:W-:Y:S03]  /*9470*/  FSEL R61, R74, 0.11284004896879196167, P2 ;  /* 0x3de718af4a3d7808 */ /* 0x000fe60001000000 */
[-C--:B------:R-:W-:Y:S01]  /*9480*/  FFMA R59, R60, R80.reuse, R59 ;  /* 0x000000503c3b7223 */ /* 0x080fe2000000003b */
[----:B------:R-:W-:Y:S01]  /*9490*/  FSEL R60, R73, -0.37612664699554443359, P2 ;  /* 0xbec093ac493c7808 */ /* 0x000fe20001000000 */
[----:B------:R-:W3:Y:S02]  /*94a0*/  @P0 MUFU.EX2 R81, R58 ;  /* 0x0000003a00510308 */ /* 0x000ee40000000800 */
[-C--:B------:R-:W-:Y:S04]  /*94b0*/  FFMA R62, R59, R80.reuse, R62 ;  /* 0x000000503b3e7223 */ /* 0x080fe8000000003e */
[-C--:B------:R-:W-:Y:S01]  /*94c0*/  FFMA R61, R62, R80.reuse, R61 ;  /* 0x000000503e3d7223 */ /* 0x080fe2000000003d */
[----:B--2---:R-:W-:Y:S01]  /*94d0*/  @P1 FADD R59, -R77, 1 ;  /* 0x3f8000004d3b1421 */ /* 0x004fe20000000100 */
[----:B------:R-:W-:Y:S02]  /*94e0*/  FMUL R77, R31, 0.70710676908493041992 ;  /* 0x3f3504f31f4d7820 */ /* 0x000fe40000400000 */
[-C--:B------:R-:W-:Y:S02]  /*94f0*/  FFMA R60, R61, R80.reuse, R60 ;  /* 0x000000503d3c7223 */ /* 0x080fe4000000003c */
[----:B------:R-:W-:Y:S01]  /*9500*/  @P1 LOP3.LUT R56, R59, 0x80000000, R64, 0xb8, !PT ;  /* 0x800000003b381812 */ /* 0x000fe200078eb840 */
[C---:B------:R-:W-:Y:S01]  /*9510*/  FMUL R62, R77.reuse, R77 ;  /* 0x0000004d4d3e7220 */ /* 0x040fe20000400000 */
[----:B------:R-:W-:Y:S02]  /*9520*/  FSEL R59, R72, 0.12837915122509002686, P2 ;  /* 0x3e0375d3483b7808 */ /* 0x000fe40001000000 */
[----:B------:R-:W-:Y:S01]  /*9530*/  FSETP.GE.AND P1, PT, |R77|, 1.0029599666595458984, PT ;  /* 0x3f8060fe4d00780b */ /* 0x000fe20003f26200 */
[----:B---3--:R-:W-:Y:S02]  /*9540*/  @P0 FADD R81, -R81, 1 ;  /* 0x3f80000051510421 */ /* 0x008fe40000000100 */
        /* <DEDUP_REMOVED lines=12> */
[----:B------:R-:W-:Y:S01]  /*9610*/  FSEL R61, R73, -0.37612664699554443359, P1 ;  /* 0xbec093ac493d7808 */ /* 0x000fe20000800000 */
[----:B------:R-:W-:Y:S02]  /*9620*/  FMUL R78, R0, 0.5 ;  /* 0x3f000000004e7820 */ /* 0x000fe40000400000 */
[----:B------:R-:W-:Y:S01]  /*9630*/  FFMA R59, R62, R80, R59 ;  /* 0x000000503e3b7223 */ /* 0x000fe2000000003b */
[----:B------:R-:W-:Y:S01]  /*9640*/  FSEL R62, R72, 0.12837915122509002686, P1 ;  /* 0x3e0375d3483e7808 */ /* 0x000fe20000800000 */
[----:B------:R-:W-:Y:S01]  /*9650*/  FMUL R78, R141, R78 ;  /* 0x0000004e8d4e7220 */ /* 0x000fe20000400000 */
[----:B------:R-:W-:Y:S01]  /*9660*/  FMUL R141, R3, 0.5 ;  /* 0x3f000000038d7820 */ /* 0x000fe20000400000 */
[-C--:B------:R-:W-:Y:S01]  /*9670*/  FFMA R64, R59, R80.reuse, R64 ;  /* 0x000000503b407223 */ /* 0x080fe20000000040 */
[----:B------:R-:W-:Y:S01]  /*9680*/  FSEL R59, -R80, R77, P1 ;  /* 0x0000004d503b7208 */ /* 0x000fe20000800100 */
[----:B------:R-:W-:Y:S01]  /*9690*/  FADD R58, R58, 1 ;  /* 0x3f8000003a3a7421 */ /* 0x000fe20000000000 */
[----:B------:R-:W-:Y:S01]  /*96a0*/  FMUL R141, R36, R141 ;  /* 0x0000008d248d7220 */ /* 0x000fe20000400000 */
[-C--:B------:R-:W-:Y:S01]  /*96b0*/  FFMA R61, R64, R80.reuse, R61 ;  /* 0x00000050403d7223 */ /* 0x080fe2000000003d */
[----:B------:R-:W-:Y:S01]  /*96c0*/  FMUL R64, R28, 0.70710676908493041992 ;  /* 0x3f3504f31c407820 */ /* 0x000fe20000400000 */
[----:B------:R-:W-:Y:S02]  /*96d0*/  FMUL R36, R7, 0.5 ;  /* 0x3f00000007247820 */ /* 0x000fe40000400000 */
[----:B------:R-:W-:Y:S01]  /*96e0*/  FFMA R62, R61, R80, R62 ;  /* 0x000000503d3e7223 */ /* 0x000fe2000000003e */
[C---:B------:R-:W-:Y:S01]  /*96f0*/  FMUL R61, R64.reuse, R64 ;  /* 0x00000040403d7220 */ /* 0x040fe20000400000 */
[----:B------:R-:W-:Y:S01]  /*9700*/  FSETP.GE.AND P0, PT, |R64|, 1.0029599666595458984, PT ;  /* 0x3f8060fe4000780b */ /* 0x000fe20003f06200 */
[----:B------:R-:W-:Y:S01]  /*9710*/  FMUL R80, R2, 0.5 ;  /* 0x3f00000002507820 */ /* 0x000fe20000400000 */
[----:B------:R-:W-:Y:S02]  /*9720*/  FFMA R59, R62, R59, R59 ;  /* 0x0000003b3e3b7223 */ /* 0x000fe4000000003b */
[----:B------:R-:W-:Y:S01]  /*9730*/  FSEL R81, |R64|, R61, P0 ;  /* 0x0000003d40517208 */ /* 0x000fe20000000200 */
[----:B------:R-:W-:Y:S01]  /*9740*/  FMUL R139, R139, R80 ;  /* 0x000000508b8b7220 */ /* 0x000fe20000400000 */
[----:B------:R-:W-:Y:S01]  /*9750*/  FSEL R85, R82, 8.4834944573231041431e-05, P0 ;  /* 0x38b1e96a52557808 */ /* 0x000fe20000000000 */
[----:B------:R-:W2:Y:S01]  /*9760*/  @P2 MUFU.EX2 R62, R60 ;  /* 0x0000003c003e2308 */ /* 0x000ea20000000800 */
[----:B------:R-:W-:Y:S02]  /*9770*/  FSEL R0, -R76, -0.00082130916416645050049, P0 ;  /* 0xba574d204c007808 */ /* 0x000fe40000000100 */
[----:B------:R-:W-:Y:S02]  /*9780*/  FSEL R61, R71, 0.0052134888246655464172, P0 ;  /* 0x3baad5ea473d7808 */ /* 0x000fe40000000000 */
[----:B------:R-:W-:Y:S01]  /*9790*/  FSEL R2, -R75, -0.026868773624300956726, P0 ;  /* 0xbcdc1be74b027808 */ /* 0x000fe20000000100 */
[-C--:B------:R-:W-:Y:S01]  /*97a0*/  FFMA R0, R85, R81.reuse, R0 ;  /* 0x0000005155007223 */ /* 0x080fe20000000000 */
[----:B------:R-:W-:Y:S02]  /*97b0*/  FSEL R3, R74, 0.11284004896879196167, P0 ;  /* 0x3de718af4a037808 */ /* 0x000fe40000000000 */
[----:B------:R-:W-:Y:S01]  /*97c0*/  FSEL R7, R72, 0.12837915122509002686, P0 ;  /* 0x3e0375d348077808 */ /* 0x000fe20000000000 */
[-C--:B------:R-:W-:Y:S01]  /*97d0*/  FFMA R61, R0, R81.reuse, R61 ;  /* 0x00000051003d7223 */ /* 0x080fe2000000003d */
[----:B------:R-:W-:Y:S02]  /*97e0*/  FSEL R0, R73, -0.37612664699554443359, P0 ;  /* 0xbec093ac49007808 */ /* 0x000fe40000000000 */
[----:B------:R-:W-:Y:S01]  /*97f0*/  F2FP.BF16.F32.PACK_AB R140, R139, R78 ;  /* 0x0000004e8b8c723e */ /* 0x000fe200000010ff */
[-C--:B------:R-:W-:Y:S01]  /*9800*/  FFMA R2, R61, R81.reuse, R2 ;  /* 0x000000513d027223 */ /* 0x080fe20000000002 */
[----:B------:R-:W-:Y:S01]  /*9810*/  FADD R61, R33, 1 ;  /* 0x3f800000213d7421 */ /* 0x000fe20000000000 */
[----:B------:R-:W-:Y:S01]  /*9820*/  FMUL R78, R5, 0.5 ;  /* 0x3f000000054e7820 */ /* 0x000fe20000400000 */
[----:B--2---:R-:W-:Y:S01]  /*9830*/  @P2 FADD R62, -R62, 1 ;  /* 0x3f8000003e3e2421 */ /* 0x004fe20000000100 */
[-C--:B------:R-:W-:Y:S01]  /*9840*/  FFMA R3, R2, R81.reuse, R3 ;  /* 0x0000005102037223 */ /* 0x080fe20000000003 */
[----:B------:R-:W-:Y:S03]  /*9850*/  FMUL R36, R61, R36 ;  /* 0x000000243d247220 */ /* 0x000fe60000400000 */
[----:B------:R-:W-:Y:S01]  /*9860*/  @P2 LOP3.LUT R60, R62, 0x80000000, R79, 0xb8, !PT ;  /* 0x800000003e3c2812 */ /* 0x000fe200078eb84f */
[----:B------:R-:W-:Y:S01]  /*9870*/  FFMA R0, R3, R81, R0 ;  /* 0x0000005103007223 */ /* 0x000fe20000000000 */
[C---:B------:R-:W-:Y:S01]  /*9880*/  FSETP.GE.AND P2, PT, |R32|.reuse, 1.0029599666595458984, PT ;  /* 0x3f8060fe2000780b */ /* 0x040fe20003f46200 */
[----:B------:R-:W-:Y:S01]  /*9890*/  FMUL R3, R32, R32 ;  /* 0x0000002020037220 */ /* 0x000fe20000400000 */
[----:B------:R-:W-:Y:S01]  /*98a0*/  F2FP.BF16.F32.PACK_AB R141, R36, R141 ;  /* 0x0000008d248d723e */ /* 0x000fe200000010ff */
[----:B------:R-:W-:Y:S01]  /*98b0*/  FFMA R7, R0, R81, R7 ;  /* 0x0000005100077223 */ /* 0x000fe20000000007 */
[----:B------:R-:W-:Y:S01]  /*98c0*/  FSEL R0, -R81, R64, P0 ;  /* 0x0000004051007208 */ /* 0x000fe20000000100 */
[----:B------:R-:W-:Y:S01]  /*98d0*/  FMUL R62, R4, 0.5 ;  /* 0x3f000000043e7820 */ /* 0x000fe20000400000 */
[----:B------:R-:W-:Y:S01]  /*98e0*/  FSEL R5, |R32|, R3, P2 ;  /* 0x0000000320057208 */ /* 0x000fe20001000200 */
[----:B------:R-:W-:Y:S01]  /*98f0*/  FADD R79, R37, 1 ;  /* 0x3f800000254f7421 */ /* 0x000fe20000000000 */
[----:B------:R-:W-:Y:S01]  /*9900*/  FSEL R61, R82, 8.4834944573231041431e-05, P2 ;  /* 0x38b1e96a523d7808 */ /* 0x000fe20001000000 */
[----:B------:R-:W-:Y:S01]  /*9910*/  FADD R37, R39, 1 ;  /* 0x3f80000027257421 */ /* 0x000fe20000000000 */
[----:B------:R-:W-:Y:S01]  /*9920*/  FSEL R2, -R76, -0.00082130916416645050049, P2 ;  /* 0xba574d204c027808 */ /* 0x000fe20001000100 */
[----:B------:R-:W-:Y:S01]  /*9930*/  FMUL R62, R79, R62 ;  /* 0x0000003e4f3e7220 */ /* 0x000fe20000400000 */
[----:B------:R-:W-:Y:S01]  /*9940*/  FSEL R3, R71, 0.0052134888246655464172, P2 ;  /* 0x3baad5ea47037808 */ /* 0x000fe20001000000 */
[----:B------:R-:W-:Y:S01]  /*9950*/  FFMA R0, R7, R0, R0 ;  /* 0x0000000007007223 */ /* 0x000fe20000000000 */
[----:B------:R-:W-:Y:S01]  /*9960*/  FSEL R4, -R75, -0.026868773624300956726, P2 ;  /* 0xbcdc1be74b047808 */ /* 0x000fe20001000100 */
[-C--:B------:R-:W-:Y:S01]  /*9970*/  FFMA R2, R61, R5.reuse, R2 ;  /* 0x000000053d027223 */ /* 0x080fe20000000002 */
[----:B------:R-:W2:Y:S01]  /*9980*/  @P1 MUFU.EX2 R36, R59 ;  /* 0x0000003b00241308 */ /* 0x000ea20000000800 */
[----:B------:R-:W-:Y:S01]  /*9990*/  FMUL R37, R37, R78 ;  /* 0x0000004e25257220 */ /* 0x000fe20000400000 */
[----:B------:R-:W-:Y:S01]  /*99a0*/  FMUL R61, R11, 0.5 ;  /* 0x3f0000000b3d7820 */ /* 0x000fe20000400000 */
[-C--:B------:R-:W-:Y:S01]  /*99b0*/  FFMA R3, R2, R5.reuse, R3 ;  /* 0x0000000502037223 */ /* 0x080fe20000000003 */
[----:B------:R-:W-:Y:S01]  /*99c0*/  FSEL R2, R73, -0.37612664699554443359, P2 ;  /* 0xbec093ac49027808 */ /* 0x000fe20001000000 */
[----:B------:R-:W-:Y:S01]  /*99d0*/  FMUL R7, R30, 0.70710676908493041992 ;  /* 0x3f3504f31e077820 */ /* 0x000fe20000400000 */
[----:B------:R-:W-:Y:S01]  /*99e0*/  F2FP.BF16.F32.PACK_AB R142, R37, R62 ;  /* 0x0000003e258e723e */ /* 0x000fe200000010ff */
[----:B------:R-:W-:Y:S01]  /*99f0*/  FFMA R4, R3, R5, R4 ;  /* 0x0000000503047223 */ /* 0x000fe20000000004 */
[----:B------:R-:W-:Y:S01]  /*9a00*/  FSEL R3, R74, 0.11284004896879196167, P2 ;  /* 0x3de718af4a037808 */ /* 0x000fe20001000000 */
[----:B------:R-:W-:Y:S01]  /*9a10*/  FMUL R39, R6, 0.5 ;  /* 0x3f00000006277820 */ /* 0x000fe20000400000 */
[----:B------:R-:W-:Y:S01]  /*9a20*/  FMUL R61, R40, R61 ;  /* 0x0000003d283d7220 */ /* 0x000fe20000400000 */
[----:B------:R-:W-:Y:S01]  /*9a30*/  FMUL R40, R8, 0.5 ;  /* 0x3f00000008287820 */ /* 0x000fe20000400000 */
[----:B------:R-:W-:Y:S01]  /*9a40*/  FADD R37, R42, 1 ;  /* 0x3f8000002a257421 */ /* 0x000fe20000000000 */
[----:B------:R-:W-:Y:S01]  /*9a50*/  FFMA R3, R4, R5, R3 ;  /* 0x0000000504037223 */ /* 0x000fe20000000003 */
[----:B------:R-:W-:Y:S01]  /*9a60*/  FSEL R4, -R5, R32, P2 ;  /* 0x0000002005047208 */ /* 0x000fe20001000100 */
[----:B------:R-:W-:Y:S01]  /*9a70*/  FMUL R38, R38, R39 ;  /* 0x0000002726267220 */ /* 0x000fe20000400000 */
[----:B------:R-:W-:Y:S01]  /*9a80*/  FMUL R39, R9, 0.5 ;  /* 0x3f00000009277820 */ /* 0x000fe20000400000 */
[-C--:B------:R-:W-:Y:S01]  /*9a90*/  FFMA R2, R3, R5.reuse, R2 ;  /* 0x0000000503027223 */ /* 0x080fe20000000002 */
[----:B------:R-:W-:Y:S01]  /*9aa0*/  FSEL R3, R72, 0.12837915122509002686, P2 ;  /* 0x3e0375d348037808 */ /* 0x000fe20001000000 */
[----:B--2---:R-:W-:Y:S01]  /*9ab0*/  @P1 FADD R36, -R36, 1 ;  /* 0x3f80000024241421 */ /* 0x004fe20000000100 */
[----:B------:R-:W-:Y:S01]  /*9ac0*/  F2FP.BF16.F32.PACK_AB R143, R61, R38 ;  /* 0x000000263d8f723e */ /* 0x000fe200000010ff */
[----:B------:R-:W-:Y:S01]  /*9ad0*/  FMUL R40, R37, R40 ;  /* 0x0000002825287220 */ /* 0x000fe20000400000 */
[----:B------:R-:W-:Y:S01]  /*9ae0*/  FADD R38, R41, 1 ;  /* 0x3f80000029267421 */ /* 0x000fe20000000000 */
[----:B------:R-:W-:Y:S01]  /*9af0*/  FFMA R3, R2, R5, R3 ;  /* 0x0000000502037223 */ /* 0x000fe20000000003 */
[----:B------:R-:W-:Y:S01]  /*9b00*/  @P1 LOP3.LUT R59, R36, 0x80000000, R77, 0xb8, !PT ;  /* 0x80000000243b1812 */ /* 0x000fe200078eb84d */
[C---:B------:R-:W-:Y:S01]  /*9b10*/  FMUL R2, R7.reuse, R7 ;  /* 0x0000000707027220 */ /* 0x040fe20000400000 */
[----:B------:R-:W-:Y:S01]  /*9b20*/  FSETP.GE.AND P1, PT, |R7|, 1.0029599666595458984, PT ;  /* 0x3f8060fe0700780b */ /* 0x000fe20003f26200 */
[----:B------:R1:W-:Y:S01]  /*9b30*/  STS.128 [R130+UR8], R140 ;  /* 0x0000008c82007988 */ /* 0x0003e20008000c08 */
[----:B------:R-:W-:Y:S01]  /*9b40*/  FMUL R39, R38, R39 ;  /* 0x0000002726277220 */ /* 0x000fe20000400000 */
[----:B------:R-:W-:Y:S01]  /*9b50*/  FMUL R41, R15, 0.5 ;  /* 0x3f0000000f297820 */ /* 0x000fe20000400000 */
[----:B------:R-:W-:Y:S01]  /*9b60*/  FSEL R9, |R7|, R2, P1 ;  /* 0x0000000207097208 */ /* 0x000fe20000800200 */
[----:B------:R-:W-:Y:S01]  /*9b70*/  FADD R42, R45, 1 ;  /* 0x3f8000002d2a7421 */ /* 0x000fe20000000000 */
[----:B------:R-:W-:Y:S01]  /*9b80*/  FSEL R37, R82, 8.4834944573231041431e-05, P1 ;  /* 0x38b1e96a52257808 */ /* 0x000fe20000800000 */
[----:B------:R-:W-:Y:S01]  /*9b90*/  FMUL R38, R10, 0.5 ;  /* 0x3f0000000a267820 */ /* 0x000fe20000400000 */
[----:B------:R-:W-:Y:S01]  /*9ba0*/  FSEL R2, -R76, -0.00082130916416645050049, P1 ;  /* 0xba574d204c027808 */ /* 0x000fe20000800100 */
[----:B------:R-:W2:Y:S01]  /*9bb0*/  @P0 MUFU.EX2 R36, R0 ;  /* 0x0000000000240308 */ /* 0x000ea20000000800 */
[----:B------:R-:W-:Y:S01]  /*9bc0*/  FSEL R6, -R75, -0.026868773624300956726, P1 ;  /* 0xbcdc1be74b067808 */ /* 0x000fe20000800100 */
[----:B------:R-:W-:Y:S01]  /*9bd0*/  FMUL R41, R42, R41 ;  /* 0x000000292a297220 */ /* 0x000fe20000400000 */
[----:B------:R-:W-:Y:S01]  /*9be0*/  FSEL R5, R74, 0.11284004896879196167, P1 ;  /* 0x3de718af4a057808 */ /* 0x000fe20000800000 */
[----:B------:R-:W-:Y:S01]  /*9bf0*/  FMUL R38, R43, R38 ;  /* 0x000000262b267220 */ /* 0x000fe20000400000 */
[----:B------:R-:W-:Y:S01]  /*9c00*/  F2FP.BF16.F32.PACK_AB R40, R39, R40 ;  /* 0x000000282728723e */ /* 0x000fe200000010ff */
[----:B------:R-:W-:Y:S01]  /*9c10*/  FADD R43, R48, 1 ;  /* 0x3f800000302b7421 */ /* 0x000fe20000000000 */
[----:B------:R-:W-:Y:S01]  /*9c20*/  FMUL R42, R12, 0.5 ;  /* 0x3f0000000c2a7820 */ /* 0x000fe20000400000 */
[----:B------:R-:W-:Y:S01]  /*9c30*/  FADD R45, R50, 1 ;  /* 0x3f800000322d7421 */ /* 0x000fe20000000000 */
[----:B------:R-:W-:Y:S01]  /*9c40*/  F2FP.BF16.F32.PACK_AB R41, R41, R38 ;  /* 0x000000262929723e */ /* 0x000fe200000010ff */
[----:B------:R-:W-:Y:S01]  /*9c50*/  FMUL R38, R14, 0.5 ;  /* 0x3f0000000e267820 */ /* 0x000fe20000400000 */
[----:B------:R-:W-:Y:S01]  /*9c60*/  FMUL R48, R24, 0.5 ;  /* 0x3f00000018307820 */ /* 0x000fe20000400000 */
[----:B------:R-:W-:Y:S01]  /*9c70*/  FFMA R4, R3, R4, R4 ;  /* 0x0000000403047223 */ /* 0x000fe20000000004 */
[----:B------:R-:W-:Y:S01]  /*9c80*/  FSEL R3, R71, 0.0052134888246655464172, P1 ;  /* 0x3baad5ea47037808 */ /* 0x000fe20000800000 */
[----:B------:R-:W-:Y:S01]  /*9c90*/  FMUL R38, R43, R38 ;  /* 0x000000262b267220 */ /* 0x000fe20000400000 */
[-C--:B------:R-:W-:Y:S01]  /*9ca0*/  FFMA R2, R37, R9.reuse, R2 ;  /* 0x0000000925027223 */ /* 0x080fe20000000002 */
[----:B------:R-:W-:Y:S01]  /*9cb0*/  FMUL R8, R35, 0.70710676908493041992 ;  /* 0x3f3504f323087820 */ /* 0x000fe20000400000 */
[----:B--2---:R-:W-:Y:S01]  /*9cc0*/  @P0 FADD R39, -R36, 1 ;  /* 0x3f80000024270421 */ /* 0x004fe20000000100 */
[----:B------:R-:W-:Y:S01]  /*9cd0*/  FADD R37, R44, 1 ;  /* 0x3f8000002c257421 */ /* 0x000fe20000000000 */
[-C--:B------:R-:W-:Y:S01]  /*9ce0*/  FFMA R3, R2, R9.reuse, R3 ;  /* 0x0000000902037223 */ /* 0x080fe20000000003 */
[----:B------:R-:W-:Y:S01]  /*9cf0*/  FSEL R2, R73, -0.37612664699554443359, P1 ;  /* 0xbec093ac49027808 */ /* 0x000fe20000800000 */
[----:B------:R-:W-:Y:S01]  /*9d00*/  FADD R44, R47, 1 ;  /* 0x3f8000002f2c7421 */ /* 0x000fe20000000000 */
[----:B------:R-:W-:Y:S01]  /*9d10*/  @P0 LOP3.LUT R0, R39, 0x80000000, R64, 0xb8, !PT ;  /* 0x8000000027000812 */ /* 0x000fe200078eb840 */
[-C--:B------:R-:W-:Y:S01]  /*9d20*/  FFMA R6, R3, R9.reuse, R6 ;  /* 0x0000000903067223 */ /* 0x080fe20000000006 */
[----:B------:R-:W-:Y:S01]  /*9d30*/  FSEL R3, R72, 0.12837915122509002686, P1 ;  /* 0x3e0375d348037808 */ /* 0x000fe20000800000 */
[C---:B------:R-:W-:Y:S01]  /*9d40*/  FMUL R11, R8.reuse, R8 ;  /* 0x00000008080b7220 */ /* 0x040fe20000400000 */
[----:B------:R-:W-:Y:S01]  /*9d50*/  FSETP.GE.AND P0, PT, |R8|, 1.0029599666595458984, PT ;  /* 0x3f8060fe0800780b */ /* 0x000fe20003f06200 */
[-C--:B------:R-:W-:Y:S01]  /*9d60*/  FFMA R5, R6, R9.reuse, R5 ;  /* 0x0000000906057223 */ /* 0x080fe20000000005 */
[----:B------:R-:W-:Y:S01]  /*9d70*/  FMUL R42, R37, R42 ;  /* 0x0000002a252a7220 */ /* 0x000fe20000400000 */
[----:B------:R-:W-:Y:S01]  /*9d80*/  FMUL R37, R13, 0.5 ;  /* 0x3f0000000d257820 */ /* 0x000fe20000400000 */
[----:B------:R-:W-:Y:S01]  /*9d90*/  FSEL R36, R82, 8.4834944573231041431e-05, P0 ;  /* 0x38b1e96a52247808 */ /* 0x000fe20000000000 */
[----:B------:R-:W-:Y:S01]  /*9da0*/  FFMA R2, R5, R9, R2 ;  /* 0x0000000905027223 */ /* 0x000fe20000000002 */
[----:B------:R-:W-:Y:S01]  /*9db0*/  FSEL R5, -R76, -0.00082130916416645050049, P0 ;  /* 0xba574d204c057808 */ /* 0x000fe20000000100 */
[----:B------:R-:W-:Y:S01]  /*9dc0*/  FMUL R37, R46, R37 ;  /* 0x000000252e257220 */ /* 0x000fe20000400000 */
[----:B------:R-:W-:Y:S01]  /*9dd0*/  FSEL R6, R71, 0.0052134888246655464172, P0 ;  /* 0x3baad5ea47067808 */ /* 0x000fe20000000000 */
[----:B------:R-:W-:Y:S01]  /*9de0*/  FMUL R39, R19, 0.5 ;  /* 0x3f00000013277820 */ /* 0x000fe20000400000 */
[----:B------:R-:W-:Y:S01]  /*9df0*/  FFMA R3, R2, R9, R3 ;  /* 0x0000000902037223 */ /* 0x000fe20000000003 */
[----:B------:R-:W-:Y:S01]  /*9e00*/  FSEL R2, -R9, R7, P1 ;  /* 0x0000000709027208 */ /* 0x000fe20000800100 */
[----:B------:R-:W-:Y:S01]  /*9e10*/  FADD R47, R54, 1 ;  /* 0x3f800000362f7421 */ /* 0x000fe20000000000 */
[----:B------:R-:W-:Y:S01]  /*9e20*/  FSEL R9, |R8|, R11, P0 ;  /* 0x0000000b08097208 */ /* 0x000fe20000000200 */
[----:B------:R-:W-:Y:S01]  /*9e30*/  FMUL R39, R44, R39 ;  /* 0x000000272c277220 */ /* 0x000fe20000400000 */
[----:B------:R-:W-:Y:S01]  /*9e40*/  F2FP.BF16.F32.PACK_AB R42, R37, R42 ;  /* 0x0000002a252a723e */ /* 0x000fe200000010ff */
[----:B------:R-:W-:Y:S01]  /*9e50*/  FMUL R37, R17, 0.5 ;  /* 0x3f00000011257820 */ /* 0x000fe20000400000 */
[----:B------:R-:W-:Y:S01]  /*9e60*/  FADD R44, R51, 1 ;  /* 0x3f800000332c7421 */ /* 0x000fe20000000000 */
[----:B------:R-:W-:Y:S01]  /*9e70*/  FADD R51, R56, 1 ;  /* 0x3f80000038337421 */ /* 0x000fe20000000000 */
[----:B------:R-:W-:Y:S01]  /*9e80*/  F2FP.BF16.F32.PACK_AB R43, R39, R38 ;  /* 0x00000026272b723e */ /* 0x000fe200000010ff */
[----:B------:R-:W-:Y:S01]  /*9e90*/  FMUL R38, R18, 0.5 ;  /* 0x3f00000012267820 */ /* 0x000fe20000400000 */
[----:B------:R-:W-:Y:S01]  /*9ea0*/  FMUL R37, R44, R37 ;  /* 0x000000252c257220 */ /* 0x000fe20000400000 */
[----:B------:R-:W-:Y:S01]  /*9eb0*/  FFMA R2, R3, R2, R2 ;  /* 0x0000000203027223 */ /* 0x000fe20000000002 */
[----:B------:R-:W-:Y:S01]  /*9ec0*/  FSEL R3, -R75, -0.026868773624300956726, P0 ;  /* 0xbcdc1be74b037808 */ /* 0x000fe20000000100 */
[----:B------:R-:W-:Y:S01]  /*9ed0*/  FMUL R48, R51, R48 ;  /* 0x0000003033307220 */ /* 0x000fe20000400000 */
[-C--:B------:R-:W-:Y:S01]  /*9ee0*/  FFMA R5, R36, R9.reuse, R5 ;  /* 0x0000000924057223 */ /* 0x080fe20000000005 */
[----:B------:R-:W-:Y:S01]  /*9ef0*/  FMUL R36, R16, 0.5 ;  /* 0x3f00000010247820 */ /* 0x000fe20000400000 */
[----:B------:R-:W-:Y:S01]  /*9f00*/  @P1 MUFU.EX2 R46, R2 ;  /* 0x00000002002e1308 */ /* 0x000fe20000000800 */
[----:B------:R-:W-:Y:S01]  /*9f10*/  FMUL R39, R23, 0.5 ;  /* 0x3f00000017277820 */ /* 0x000fe20000400000 */
[----:B------:R-:W-:Y:S01]  /*9f20*/  FFMA R6, R5, R9, R6 ;  /* 0x0000000905067223 */ /* 0x000fe20000000006 */
[----:B------:R-:W-:Y:S01]  /*9f30*/  FSEL R5, R73, -0.37612664699554443359, P0 ;  /* 0xbec093ac49057808 */ /* 0x000fe20000000000 */
[----:B------:R-:W-:Y:S01]  /*9f40*/  FMUL R36, R49, R36 ;  /* 0x0000002431247220 */ /* 0x000fe20000400000 */
[----:B------:R-:W-:Y:S01]  /*9f50*/  FMUL R52, R52, R39 ;  /* 0x0000002734347220 */ /* 0x000fe20000400000 */
[-C--:B------:R-:W-:Y:S01]  /*9f60*/  FFMA R3, R6, R9.reuse, R3 ;  /* 0x0000000906037223 */ /* 0x080fe20000000003 */
[----:B------:R-:W-:Y:S01]  /*9f70*/  FSEL R6, R74, 0.11284004896879196167, P0 ;  /* 0x3de718af4a067808 */ /* 0x000fe20000000000 */
[----:B------:R-:W-:Y:S01]  /*9f80*/  FMUL R39, R21, 0.5 ;  /* 0x3f00000015277820 */ /* 0x000fe20000400000 */
[----:B------:R-:W-:Y:S01]  /*9f90*/  F2FP.BF16.F32.PACK_AB R36, R37, R36 ;  /* 0x000000242524723e */ /* 0x000fe200000010ff */
[----:B------:R-:W-:Y:S01]  /*9fa0*/  FMUL R37, R45, R38 ;  /* 0x000000262d257220 */ /* 0x000fe20000400000 */
[----:B------:R-:W-:Y:S01]  /*9fb0*/  FMUL R38, R20, 0.5 ;  /* 0x3f00000014267820 */ /* 0x000fe20000400000 */
[----:B------:R-:W-:Y:S01]  /*9fc0*/  FFMA R6, R3, R9, R6 ;  /* 0x0000000903067223 */ /* 0x000fe20000000006 */
[----:B------:R-:W-:Y:S01]  /*9fd0*/  FSEL R3, -R9, R8, P0 ;  /* 0x0000000809037208 */ /* 0x000fe20000000100 */
[----:B------:R-:W2:Y:S01]  /*9fe0*/  @P2 MUFU.EX2 R45, R4 ;  /* 0x00000004002d2308 */ /* 0x000ea20000000800 */
[----:B------:R-:W-:Y:S01]  /*9ff0*/  F2FP.BF16.F32.PACK_AB R37, R52, R37 ;  /* 0x000000253425723e */ /* 0x000fe200000010ff */
[-C--:B------:R-:W-:Y:S01]  /*a000*/  FFMA R5, R6, R9.reuse, R5 ;  /* 0x0000000906057223 */ /* 0x080fe20000000005 */
[----:B------:R-:W-:Y:S01]  /*a010*/  FSEL R6, R72, 0.12837915122509002686, P0 ;  /* 0x3e0375d348067808 */ /* 0x000fe20000000000 */
[----:B------:R-:W-:Y:S01]  /*a020*/  FADD R44, R53, 1 ;  /* 0x3f800000352c7421 */ /* 0x000fe20000000000 */
[----:B------:R-:W-:Y:S01]  /*a030*/  FMUL R38, R47, R38 ;  /* 0x000000262f267220 */ /* 0x000fe20000400000 */
[----:B------:R-:W-:Y:S01]  /*a040*/  FMUL R47, R27, 0.5 ;  /* 0x3f0000001b2f7820 */ /* 0x000fe20000400000 */
[----:B------:R-:W-:Y:S01]  /*a050*/  FADD R52, R57, 1 ;  /* 0x3f80000039347421 */ /* 0x000fe20000000000 */
[----:B------:R-:W-:Y:S01]  /*a060*/  FFMA R6, R5, R9, R6 ;  /* 0x0000000905067223 */ /* 0x000fe20000000006 */
[----:B------:R-:W-:Y:S01]  /*a070*/  FMUL R39, R44, R39 ;  /* 0x000000272c277220 */ /* 0x000fe20000400000 */
[----:B------:R-:W-:Y:S01]  /*a080*/  FMUL R44, R22, 0.5 ;  /* 0x3f000000162c7820 */ /* 0x000fe20000400000 */
[----:B------:R-:W-:Y:S01]  /*a090*/  FMUL R49, R25, 0.5 ;  /* 0x3f00000019317820 */ /* 0x000fe20000400000 */
[----:B------:R-:W-:Y:S01]  /*a0a0*/  FFMA R3, R6, R3, R3 ;  /* 0x0000000306037223 */ /* 0x000fe20000000003 */
[----:B------:R-:W-:Y:S01]  /*a0b0*/  FMUL R47, R52, R47 ;  /* 0x0000002f342f7220 */ /* 0x000fe20000400000 */
[----:B------:R-:W-:Y:S01]  /*a0c0*/  FMUL R44, R55, R44 ;  /* 0x0000002c372c7220 */ /* 0x000fe20000400000 */
[----:B------:R-:W-:Y:S01]  /*a0d0*/  FMUL R49, R58, R49 ;  /* 0x000000313a317220 */ /* 0x000fe20000400000 */
[----:B------:R-:W3:Y:S01]  /*a0e0*/  @P0 MUFU.EX2 R50, R3 ;  /* 0x0000000300320308 */ /* 0x000ee20000000800 */
[----:B--2---:R-:W-:Y:S01]  /*a0f0*/  @P2 FADD R45, -R45, 1 ;  /* 0x3f8000002d2d2421 */ /* 0x004fe20000000100 */
[----:B------:R-:W-:Y:S01]  /*a100*/  @P1 FADD R46, -R46, 1 ;  /* 0x3f8000002e2e1421 */ /* 0x000fe20000000100 */
[----:B------:R-:W-:Y:S01]  /*a110*/  F2FP.BF16.F32.PACK_AB R38, R39, R38 ;  /* 0x000000262726723e */ /* 0x000fe200000010ff */
[----:B------:R-:W-:Y:S01]  /*a120*/  FADD R52, R59, 1 ;  /* 0x3f8000003b347421 */ /* 0x000fe20000000000 */
[----:B------:R-:W-:Y:S01]  /*a130*/  F2FP.BF16.F32.PACK_AB R39, R47, R44 ;  /* 0x0000002c2f27723e */ /* 0x000fe200000010ff */
[----:B------:R-:W-:Y:S01]  /*a140*/  FMUL R47, R31, 0.5 ;  /* 0x3f0000001f2f7820 */ /* 0x000fe20000400000 */
[----:B------:R-:W-:Y:S01]  /*a150*/  @P2 LOP3.LUT R4, R45, 0x80000000, R32, 0xb8, !PT ;  /* 0x800000002d042812 */ /* 0x000fe200078eb820 */
[----:B------:R-:W-:Y:S01]  /*a160*/  FMUL R45, R29, 0.5 ;  /* 0x3f0000001d2d7820 */ /* 0x000fe20000400000 */
[----:B------:R-:W-:Y:S01]  /*a170*/  F2FP.BF16.F32.PACK_AB R44, R49, R48 ;  /* 0x00000030312c723e */ /* 0x000fe200000010ff */
[----:B------:R-:W-:Y:S01]  /*a180*/  FMUL R48, R28, 0.5 ;  /* 0x3f0000001c307820 */ /* 0x000fe20000400000 */
[----:B------:R-:W-:Y:S01]  /*a190*/  @P1 LOP3.LUT R2, R46, 0x80000000, R7, 0xb8, !PT ;  /* 0x800000002e021812 */ /* 0x000fe200078eb807 */
[----:B------:R-:W-:Y:S01]  /*a1a0*/  FADD R49, R0, 1 ;  /* 0x3f80000000317421 */ /* 0x000fe20000000000 */
[----:B------:R-:W-:Y:S01]  /*a1b0*/  FMUL R52, R52, R47 ;  /* 0x0000002f34347220 */ /* 0x000fe20000400000 */
[----:B------:R-:W-:Y:S01]  /*a1c0*/  FMUL R46, R30, 0.5 ;  /* 0x3f0000001e2e7820 */ /* 0x000fe20000400000 */
[----:B------:R-:W-:Y:S01]  /*a1d0*/  FMUL R51, R26, 0.5 ;  /* 0x3f0000001a337820 */ /* 0x000fe20000400000 */
[----:B------:R-:W-:Y:S01]  /*a1e0*/  FMUL R48, R49, R48 ;  /* 0x0000003031307220 */ /* 0x000fe20000400000 */
[----:B---3--:R-:W-:Y:S01]  /*a1f0*/  @P0 FADD R53, -R50, 1 ;  /* 0x3f80000032350421 */ /* 0x008fe20000000100 */
[----:B------:R-:W-:Y:S01]  /*a200*/  FADD R50, R4, 1 ;  /* 0x3f80000004327421 */ /* 0x000fe20000000000 */
[----:B------:R-:W-:Y:S01]  /*a210*/  FADD R47, R2, 1 ;  /* 0x3f800000022f7421 */ /* 0x000fe20000000000 */
[----:B------:R-:W-:Y:S01]  /*a220*/  FMUL R49, R35, 0.5 ;  /* 0x3f00000023317820 */ /* 0x000fe20000400000 */
[----:B------:R-:W-:Y:S01]  /*a230*/  FADD R60, R60, 1 ;  /* 0x3f8000003c3c7421 */ /* 0x000fe20000000000 */
[----:B------:R-:W-:Y:S01]  /*a240*/  @P0 LOP3.LUT R3, R53, 0x80000000, R8, 0xb8, !PT ;  /* 0x8000000035030812 */ /* 0x000fe200078eb808 */
[----:B------:R-:W-:Y:S01]  /*a250*/  FMUL R53, R50, R45 ;  /* 0x0000002d32357220 */ /* 0x000fe20000400000 */
[----:B------:R-:W-:Y:S01]  /*a260*/  IADD3 R50, PT, PT, R130, UR8, RZ ;  /* 0x0000000882327c10 */ /* 0x000fe2000fffe0ff */
[----:B------:R-:W-:Y:S01]  /*a270*/  FMUL R47, R47, R46 ;  /* 0x0000002e2f2f7220 */ /* 0x000fe20000400000 */
[----:B------:R-:W-:Y:S01]  /*a280*/  FMUL R51, R60, R51 ;  /* 0x000000333c337220 */ /* 0x000fe20000400000 */
[----:B------:R-:W-:Y:S01]  /*a290*/  FADD R54, R3, 1 ;  /* 0x3f80000003367421 */ /* 0x000fe20000000000 */
[----:B------:R-:W-:Y:S01]  /*a2a0*/  F2FP.BF16.F32.PACK_AB R46, R53, R48 ;  /* 0x00000030352e723e */ /* 0x000fe200000010ff */
[--C-:B------:R-:W-:Y:S01]  /*a2b0*/  IMAD R48, R132, -0x10, R50.reuse ;  /* 0xfffffff084307824 */ /* 0x100fe200078e0232 */
[----:B------:R-:W-:Y:S01]  /*a2c0*/  ISETP.NE.AND P0, PT, R133, RZ, PT ;  /* 0x000000ff8500720c */ /* 0x000fe20003f05270 */
[----:B------:R-:W-:Y:S01]  /*a2d0*/  IMAD R50, R131, -0x10, R50 ;  /* 0xfffffff083327824 */ /* 0x000fe200078e0232 */
[----:B------:R-:W-:Y:S01]  /*a2e0*/  F2FP.BF16.F32.PACK_AB R45, R52, R51 ;  /* 0x00000033342d723e */ /* 0x000fe200000010ff */
[----:B------:R-:W-:Y:S01]  /*a2f0*/  FMUL R54, R54, R49 ;  /* 0x0000003136367220 */ /* 0x000fe20000400000 */
[----:B------:R1:W-:Y:S01]  /*a300*/  STS.128 [R48+0x10], R40 ;  /* 0x0000102830007388 */ /* 0x0003e20000000c00 */
[----:B------:R-:W-:Y:S02]  /*a310*/  LEA R49, R129, R48, 0x4 ;  /* 0x0000003081317211 */ /* 0x000fe400078e20ff */
[----:B------:R-:W-:Y:S02]  /*a320*/  @!P3 IADD3 R52, PT, PT, R67, 0x1, RZ ;  /* 0x000000014334b810 */ /* 0x000fe40007ffe0ff */
[----:B------:R-:W-:Y:S02]  /*a330*/  F2FP.BF16.F32.PACK_AB R47, R54, R47 ;  /* 0x0000002f362f723e */ /* 0x000fe400000010ff */
[C---:B------:R-:W-:Y:S01]  /*a340*/  @!P3 ISETP.NE.AND P1, PT, R52.reuse, 0x4, PT ;  /* 0x000000043400b80c */ /* 0x040fe20003f25270 */
[----:B------:R1:W-:Y:S03]  /*a350*/  STS.128 [R50+0x20], R36 ;  /* 0x0000202432007388 */ /* 0x0003e60000000c00 */
[----:B------:R-:W-:Y:S02]  /*a360*/  @!P3 SEL R51, RZ, 0x1, P1 ;  /* 0x00000001ff33b807 */ /* 0x000fe40000800000 */
[----:B------:R-:W-:Y:S02]  /*a370*/  @!P3 SEL R67, R52, RZ, P1 ;  /* 0x000000ff3443b207 */ /* 0x000fe40000800000 */
[----:B------:R-:W-:Y:S01]  /*a380*/  @!P3 LOP3.LUT R128, R128, R51, RZ, 0x3c, !PT ;  /* 0x000000338080b212 */ /* 0x000fe200078e3cff */
[----:B------:R1:W-:Y:S01]  /*a390*/  STS.128 [R49+0x10], R44 ;  /* 0x0000102c31007388 */ /* 0x0003e20000000c00 */
[----:B------:R-:W-:Y:S01]  /*a3a0*/  @!PT LDS RZ, [RZ] ;  /* 0x00000000fffff984 */ /* 0x000fe20000000800 */
[----:B------:R-:W-:Y:S01]  /*a3b0*/  @!PT LDS RZ, [RZ] ;  /* 0x00000000fffff984 */ /* 0x000fe20000000800 */
[----:B------:R-:W-:Y:S01]  /*a3c0*/  @!PT LDS RZ, [RZ] ;  /* 0x00000000fffff984 */ /* 0x000fe20000000800 */
[----:B------:R-:W-:Y:S01]  /*a3d0*/  @!PT LDS RZ, [RZ] ;  /* 0x00000000fffff984 */ /* 0x000fe20000000800 */
[----:B------:R2:W-:Y:S07]  /*a3e0*/  MEMBAR.ALL.CTA ;  /* 0x0000000000007992 */ /* 0x0005ee0000008000 */
[----:B--2---:R-:W2:Y:S02]  /*a3f0*/  FENCE.VIEW.ASYNC.S ;  /* 0x00000000000073c6 */ /* 0x004ea40000000000 */
[----:B--2---:R-:W-:Y:S06]  /*a400*/  BAR.SYNC.DEFER_BLOCKING 0x1, 0x80 ;  /* 0x0042000000007b1d */ /* 0x004fec0000010000 */
[----:B------:R-:W-:Y:S05]  /*a410*/  @P0 BRA `(.L_x_125) ;  /* 0x0000000000680947 */ /* 0x000fea0003800000 */
[----:B------:R-:W-:Y:S01]  /*a420*/  UIADD3 UR10, UP0, UPT, UR46, 0x680, URZ ;  /* 0x000006802e0a7890 */ /* 0x000fe2000ff1e0ff */
[----:B------:R-:W-:Y:S01]  /*a430*/  R2UR UR6, R113 ;  /* 0x00000000710672ca */ /* 0x000fe200000e0000 */
[----:B------:R-:W-:Y:S01]  /*a440*/  UIADD3 UR9, UPT, UPT, UR41, UR8, URZ ;  /* 0x0000000829097290 */ /* 0x000fe2000fffe0ff */
[----:B------:R-:W-:Y:S01]  /*a450*/  PLOP3.LUT P1, PT, PT, PT, PT, 0x80, 0x8 ;  /* 0x000000000008781c */ /* 0x000fe20003f2f070 */
[----:B------:R-:W-:Y:S01]  /*a460*/  UIADD3.X UR11, UPT, UPT, URZ, UR47, URZ, UP0, !UPT ;  /* 0x0000002fff0b7290 */ /* 0x000fe200087fe4ff */
[----:B------:R-:W-:Y:S01]  /*a470*/  IMAD.IADD R0, R114, 0x1, R63 ;  /* 0x0000000172007824 */ /* 0x000fe200078e023f */
[----:B------:R-:W-:Y:S11]  /*a480*/  UIADD3 UR4, UPT, UPT, UR9, 0x200, URZ ;  /* 0x0000020009047890 */ /* 0x000ff6000fffe0ff */
[----:B------:R-:W-:Y:S01]  /*a490*/  @!UPT UIADD3 URZ, UPT, UPT, URZ, URZ, URZ ;  /* 0x000000fffffff290 */ /* 0x000fe2000fffe0ff */
.L_x_126:
[----:B------:R-:W-:Y:S02]  /*a4a0*/  PLOP3.LUT P2, PT, P2, P1, PT, 0xf2, 0x2f ;  /* 0x00000000002f781c */ /* 0x000fe40001743e72 */
[----:B------:R-:W-:Y:S01]  /*a4b0*/  @P1 R2UR P2, UR5, R0 ;  /* 0x00000000000512ca */ /* 0x000fe20000040000 */
[----:B------:R-:W-:Y:S07]  /*a4c0*/  UMOV UR7, UR36 ;  /* 0x0000002400077c82 */ /* 0x000fee0008000000 */
[----:B------:R-:W-:Y:S05]  /*a4d0*/  @P1 PLOP3.LUT P1, PT, P2, PT, PT, 0x80, 0x8 ;  /* 0x000000000008181c */ /* 0x000fea000172f070 */
[----:B------:R2:W-:Y:S08]  /*a4e0*/  UTMASTG.3D [UR4], [UR10] ;  /* 0x000000040a0073b5 */ /* 0x0005f00008010000 */
[----:B--2---:R-:W-:Y:S05]  /*a4f0*/  @P1 BRA.U.ANY `(.L_x_126) ;  /* 0xfffffffd00e81947 */ /* 0x004fea000393ffff */
[----:B------:R-:W-:Y:S01]  /*a500*/  R2UR UR6, R113 ;  /* 0x00000000710672ca */ /* 0x000fe200000e0000 */
[----:B------:R-:W-:Y:S01]  /*a510*/  UIADD3 UR4, UPT, UPT, UR9, 0x1200, URZ ;  /* 0x0000120009047890 */ /* 0x000fe2000fffe0ff */
[----:B------:R-:W-:Y:S01]  /*a520*/  PLOP3.LUT P1, PT, PT, PT, PT, 0x80, 0x8 ;  /* 0x000000000008781c */ /* 0x000fe20003f2f070 */
[----:B------:R-:W-:Y:S11]  /*a530*/  VIADD R0, R0, 0x80 ;  /* 0x0000008000007836 */ /* 0x000ff60000000000 */
[----:B------:R-:W-:Y:S01]  /*a540*/  @!UPT UIADD3 URZ, UPT, UPT, URZ, URZ, URZ ;  /* 0x000000fffffff290 */ /* 0x000fe2000fffe0ff */
.L_x_127:
[----:B------:R-:W-:Y:S02]  /*a550*/  PLOP3.LUT P2, PT, P2, P1, PT, 0xf2, 0x2f ;  /* 0x00000000002f781c */ /* 0x000fe40001743e72 */
[----:B------:R-:W-:Y:S01]  /*a560*/  @P1 R2UR P2, UR5, R0 ;  /* 0x00000000000512ca */ /* 0x000fe20000040000 */
[----:B------:R-:W-:Y:S07]  /*a570*/  UMOV UR7, UR36 ;  /* 0x0000002400077c82 */ /* 0x000fee0008000000 */
[----:B------:R-:W-:Y:S05]  /*a580*/  @P1 PLOP3.LUT P1, PT, P2, PT, PT, 0x80, 0x8 ;  /* 0x000000000008181c */ /* 0x000fea000172f070 */
[----:B------:R2:W-:Y:S08]  /*a590*/  UTMASTG.3D [UR4], [UR10] ;  /* 0x000000040a0073b5 */ /* 0x0005f00008010000 */
[----:B--2---:R-:W-:Y:S05]  /*a5a0*/  @P1 BRA.U.ANY `(.L_x_127) ;  /* 0xfffffffd00e81947 */ /* 0x004fea000393ffff */
[----:B------:R0:W-:Y:S02]  /*a5b0*/  UTMACMDFLUSH ;  /* 0x00000000000079b7 */ /* 0x0001e40000000000 */
.L_x_125:
[----:B------:R-:W-:Y:S05]  /*a5c0*/  BSYNC.RECONVERGENT B0 ;  /* 0x0000000000007941 */ /* 0x000fea0003800200 */
.L_x_124:
[----:B------:R-:W-:Y:S01]  /*a5d0*/  UIADD3 UR43, UPT, UPT, UR43, 0x1, URZ ;  /* 0x000000012b2b7890 */ /* 0x000fe2000fffe0ff */
[----:B------:R-:W-:Y:S03]  /*a5e0*/  BSSY.RECONVERGENT B0, `(.L_x_128) ;  /* 0x0000007000007945 */ /* 0x000fe60003800200 */
[----:B------:R-:W-:Y:S04]  /*a5f0*/  UISETP.NE.AND UP0, UPT, UR43, 0x4, UPT ;  /* 0x000000042b00788c */ /* 0x000fe8000bf05270 */
[----:B------:R-:W-:Y:S02]  /*a600*/  USEL UR4, URZ, 0x1, UP0 ;  /* 0x00000001ff047887 */ /* 0x000fe40008000000 */
[----:B------:R-:W-:Y:S02]  /*a610*/  USEL UR43, UR43, URZ, UP0 ;  /* 0x000000ff2b2b7287 */ /* 0x000fe40008000000 */
[----:B------:R-:W-:Y:S01]  /*a620*/  ULOP3.LUT UR44, UR44, UR4, URZ, 0x3c, !UPT ;  /* 0x000000042c2c7292 */ /* 0x000fe2000f8e3cff */
[----:B------:R-:W-:Y:S11]  /*a630*/  @P0 BRA `(.L_x_129) ;  /* 0x0000000000040947 */ /* 0x000ff60003800000 */
[----:B------:R-:W-:Y:S04]  /*a640*/  DEPBAR.LE SB0, 0x1 ;  /* 0x000080400000791a */ /* 0x000fe80000000000 */
.L_x_129:
[----:B------:R-:W-:Y:S05]  /*a650*/  BSYNC.RECONVERGENT B0 ;  /* 0x0000000000007941 */ /* 0x000fea0003800200 */
.L_x_128:
[----:B------:R-:W-:Y:S01]  /*a660*/  BAR.SYNC.DEFER_BLOCKING 0x1, 0x80 ;  /* 0x0042000000007b1d */ /* 0x000fe20000010000 */
[----:B------:R-:W-:Y:S01]  /*a670*/  ISETP.NE.AND P3, PT, R137, RZ, PT ;  /* 0x000000ff8900720c */ /* 0x000fe20003f65270 */
[----:B------:R-:W-:Y:S05]  /*a680*/  VIADD R120, R120, 0x1 ;  /* 0x0000000178787836 */ /* 0x000fea0000000000 */
[----:B------:R-:W-:Y:S01]  /*a690*/  ISETP.GE.U32.AND P0, PT, R120, 0x2, PT ;  /* 0x000000027800780c */ /* 0x000fe20003f06070 */
[----:B------:R-:W-:Y:S11]  /*a6a0*/  BSSY.RECONVERGENT B0, `(.L_x_130) ;  /* 0x000000b000007945 */ /* 0x000ff60003800200 */
[----:B------:R-:W-:Y:S01]  /*a6b0*/  @!UPT UIADD3 URZ, UPT, UPT, URZ, URZ, URZ ;  /* 0x000000fffffff290 */ /* 0x000fe2000fffe0ff */
[----:B------:R-:W-:Y:S05]  /*a6c0*/  @!P0 BRA `(.L_x_131) ;  /* 0x0000000000208947 */ /* 0x000fea0003800000 */
[C---:B------:R-:W-:Y:S01]  /*a6d0*/  @!P3 LEA R3, R126.reuse, UR41, 0x3 ;  /* 0x000000297e03bc11 */ /* 0x040fe2000f8e18ff */
[----:B------:R-:W-:Y:S02]  /*a6e0*/  IMAD.U32 R0, RZ, RZ, UR37 ;  /* 0x00000025ff007e24 */ /* 0x000fe4000f8e00ff */
[----:B------:R-:W-:Y:S02]  /*a6f0*/  VIADD R126, R126, 0x1 ;  /* 0x000000017e7e7836 */ /* 0x000fe40000000000 */
[----:B------:R-:W-:Y:S03]  /*a700*/  @!P3 VIADD R3, R3, 0xa0 ;  /* 0x000000a00303b836 */ /* 0x000fe60000000000 */
[----:B------:R-:W-:Y:S02]  /*a710*/  ISETP.NE.AND P0, PT, R126, 0x4, PT ;  /* 0x000000047e00780c */ /* 0x000fe40003f05270 */
[----:B------:R-:W-:Y:S02]  /*a720*/  @!P3 PRMT R0, R0, 0x654, R3 ;  /* 0x000006540000b816 */ /* 0x000fe40000000003 */
[----:B------:R-:W-:Y:S02]  /*a730*/  SEL R126, R126, RZ, P0 ;  /* 0x000000ff7e7e7207 */ /* 0x000fe40000000000 */
[----:B------:R2:W-:Y:S07]  /*a740*/  @!P3 SYNCS.ARRIVE.TRANS64.RED.A1T0 RZ, [R0+URZ], RZ ;  /* 0x000000ff00ffb9a7 */ /* 0x0005ee00081004ff */
.L_x_131:
[----:B------:R-:W-:Y:S05]  /*a750*/  BSYNC.RECONVERGENT B0 ;  /* 0x0000000000007941 */ /* 0x000fea0003800200 */
.L_x_130:
[C---:B------:R-:W-:Y:S01]  /*a760*/  ISETP.EQ.OR P2, PT, R65.reuse, 0x3, P3 ;  /* 0x000000034100780c */ /* 0x040fe20001f42670 */
[----:B------:R-:W-:Y:S01]  /*a770*/  VIADD R65, R65, 0x1 ;  /* 0x0000000141417836 */ /* 0x000fe20000000000 */
[----:B------:R-:W-:Y:S04]  /*a780*/  SEL R121, R121, 0x1, P3 ;  /* 0x0000000179797807 */ /* 0x000fe80001800000 */
[----:B------:R-:W-:Y:S07]  /*a790*/  ISETP.NE.AND P0, PT, R65, 0x4, PT ;  /* 0x000000044100780c */ /* 0x000fee0003f05270 */
[----:B------:R-:W-:Y:S02]  /*a7a0*/  @!P2 LEA R3, R119, UR41, 0x3 ;  /* 0x000000297703ac11 */ /* 0x000fe4000f8e18ff */
[----:B--2---:R-:W-:Y:S04]  /*a7b0*/  @!P2 SHF.L.U32 R0, R122, 0x1f, RZ ;  /* 0x0000001f7a00a819 */ /* 0x004fe800000006ff */
[----:B------:R-:W2:Y:S02]  /*a7c0*/  @!P2 SYNCS.PHASECHK.TRANS64.TRYWAIT P1, [R3+URZ+0x80], R0 ;  /* 0x000080000300a5a7 */ /* 0x000ea400080211ff */
[----:B--2---:R-:W-:Y:S01]  /*a7d0*/  @!P2 SEL R121, RZ, 0x1, !P1 ;  /* 0x00000001ff79a807 */ /* 0x004fe20004800000 */
[----:B------:R-:W-:Y:S06]  /*a7e0*/  @P0 BRA `(.L_x_132) ;  /* 0xffffffbc00440947 */ /* 0x000fec000383ffff */
[----:B------:R-:W-:Y:S01]  /*a7f0*/  ISETP.NE.AND P3, PT, R136, RZ, PT ;  /* 0x000000ff8800720c */ /* 0x000fe20003f65270 */
[----:B------:R-:W-:Y:S01]  /*a800*/  UIADD3 UR42, UPT, UPT, UR42, 0x4, URZ ;  /* 0x000000042a2a7890 */ /* 0x000fe2000fffe0ff */
[----:B------:R-:W-:Y:S01]  /*a810*/  LOP3.LUT P1, RZ, R106, 0x1, RZ, 0xc0, !PT ;  /* 0x000000016aff7812 */ /* 0x000fe2000782c0ff */
[----:B------:R-:W-:Y:S01]  /*a820*/  IMAD.IADD R114, R124, 0x1, R109 ;  /* 0x000000017c727824 */ /* 0x000fe200078e026d */
[----:B------:R-:W-:Y:S01]  /*a830*/  ISETP.NE.AND P0, PT, R115, 0x2, PT ;  /* 0x000000027300780c */ /* 0x000fe20003f05270 */
[----:B------:R-:W-:-:S03]  /*a840*/  IMAD.IADD R113, R123, 0x1, R108 ;  /* 0x000000017b717824 */ /* 0x000fc600078e026c */
[----:B------:R-:W-:Y:S02]  /*a850*/  SEL R0, RZ, 0x1, P0 ;  /* 0x00000001ff007807 */ /* 0x000fe40000000000 */
[----:B------:R-:W-:Y:S02]  /*a860*/  SEL R115, R115, RZ, P0 ;  /* 0x000000ff73737207 */ /* 0x000fe40000000000 */
[----:B------:R-:W-:Y:S02]  /*a870*/  LOP3.LUT R127, R127, R0, RZ, 0x3c, !PT ;  /* 0x000000007f7f7212 */ /* 0x000fe400078e3cff */
[----:B------:R-:W-:Y:S01]  /*a880*/  @P3 R2UR UR36, R125 ;  /* 0x000000007d2432ca */ /* 0x000fe200000e0000 */
[----:B------:R-:W-:-:S14]  /*a890*/  @P1 BRA `(.L_x_133) ;  /* 0xffffffac00d01947 */ /* 0x000fdc000383ffff */
[----:B------:R-:W-:-:S09]  /*a8a0*/  UISETP.NE.AND UP0, UPT, UR45, URZ, UPT ;  /* 0x000000ff2d00728c */ /* 0x000fd2000bf05270 */
[----:B------:R-:W-:Y:S05]  /*a8b0*/  BRA.U !UP0, `(.L_x_134) ;  /* 0x0000000108487547 */ /* 0x000fea000b800000 */
[----:B------:R-:W2:Y:S02]  /*a8c0*/  LDCU.64 UR4, c[0x0][0x890] ;  /* 0x00011200ff0477ac */ /* 0x000ea40008000a00 */
[----:B--2---:R-:W-:-:S04]  /*a8d0*/  UISETP.NE.U32.AND UP0, UPT, UR4, URZ, UPT ;  /* 0x000000ff0400728c */ /* 0x004fc8000bf05070 */
[----:B------:R-:W-:-:S09]  /*a8e0*/  UISETP.NE.AND.EX UP0, UPT, UR5, URZ, UPT, UP0 ;  /* 0x000000ff0500728c */ /* 0x000fd2000bf05300 */
[----:B------:R-:W-:Y:S05]  /*a8f0*/  BRA.U UP0, `(.L_x_135) ;  /* 0x00000001000c7547 */ /* 0x000fea000b800000 */
[----:B------:R-:W-:-:S13]  /*a900*/  FSETP.NEU.AND P0, PT, R83, RZ, PT ;  /* 0x000000ff5300720b */ /* 0x000fda0003f0d000 */
[----:B------:R-:W-:Y:S05]  /*a910*/  @!P0 EXIT ;  /* 0x000000000000894d */ /* 0x000fea0003800000 */
[----:B------:R-:W-:Y:S05]  /*a920*/  BRA `(.L_x_134) ;  /* 0x00000000002c7947 */ /* 0x000fea0003800000 */
.L_x_135:
[----:B------:R-:W-:Y:S01]  /*a930*/  ISETP.NE.AND P0, PT, R112, RZ, PT ;  /* 0x000000ff7000720c */ /* 0x000fe20003f05270 */
[----:B------:R-:W-:-:S12]  /*a940*/  BSSY.RECONVERGENT B0, `(.L_x_134) ;  /* 0x0000009000007945 */ /* 0x000fd80003800200 */
[----:B------:R-:W-:Y:S05]  /*a950*/  @P0 BRA `(.L_x_136) ;  /* 0x0000000000140947 */ /* 0x000fea0003800000 */
[----:B------:R-:W2:Y:S02]  /*a960*/  LDCU.64 UR4, c[0x0][0x888] ;  /* 0x00011100ff0477ac */ /* 0x000ea40008000a00 */
[----:B--2---:R-:W-:-:S04]  /*a970*/  ISETP.NE.U32.AND P0, PT, RZ, UR4, PT ;  /* 0x00000004ff007c0c */ /* 0x004fc8000bf05070 */
[----:B------:R-:W-:-:S13]  /*a980*/  ISETP.NE.AND.EX P0, PT, RZ, UR5, PT, P0 ;  /* 0x00000005ff007c0c */ /* 0x000fda000bf05300 */
[----:B------:R-:W-:Y:S05]  /*a990*/  @!P0 EXIT ;  /* 0x000000000000894d */ /* 0x000fea0003800000 */
[----:B------:R-:W-:Y:S05]  /*a9a0*/  BRA `(.L_x_137) ;  /* 0x0000000000087947 */ /* 0x000fea0003800000 */
.L_x_136:
[----:B------:R-:W-:-:S13]  /*a9b0*/  FSETP.NEU.AND P0, PT, R83, RZ, PT ;  /* 0x000000ff5300720b */ /* 0x000fda0003f0d000 */
[----:B------:R-:W-:Y:S05]  /*a9c0*/  @!P0 EXIT ;  /* 0x000000000000894d */ /* 0x000fea0003800000 */
.L_x_137:
[----:B------:R-:W-:Y:S05]  /*a9d0*/  BSYNC.RECONVERGENT B0 ;  /* 0x0000000000007941 */ /* 0x000fea0003800200 */
.L_x_134:
[----:B------:R-:W-:Y:S01]  /*a9e0*/  LEA R3, R126, UR41, 0x3 ;  /* 0x000000297e037c11 */ /* 0x000fe2000f8e18ff */
[----:B------:R-:W-:Y:S01]  /*a9f0*/  IMAD.U32 R0, RZ, RZ, UR37 ;  /* 0x00000025ff007e24 */ /* 0x000fe2000f8e00ff */
[----:B------:R-:W-:-:S04]  /*aa00*/  DEPBAR.LE SB0, 0x0 ;  /* 0x000080000000791a */ /* 0x000fc80000000000 */
[----:B------:R-:W-:-:S05]  /*aa10*/  VIADD R3, R3, 0xa0 ;  /* 0x000000a003037836 */ /* 0x000fca0000000000 */
[----:B------:R-:W-:-:S04]  /*aa20*/  PRMT R0, R0, 0x654, R3 ;  /* 0x0000065400007816 */ /* 0x000fc80000000003 */
[----:B------:R-:W-:Y:S01]  /*aa30*/  SYNCS.ARRIVE.TRANS64.RED.A1T0 RZ, [R0+URZ], RZ ;  /* 0x000000ff00ff79a7 */ /* 0x000fe200081004ff */
[----:B------:R-:W-:Y:S05]  /*aa40*/  EXIT ;  /* 0x000000000000794d */ /* 0x000fea0003800000 */
.L_x_24:
[----:B--2---:R2:W4:Y:S02]  /*aa50*/  SYNCS.PHASECHK.TRANS64.TRYWAIT P0, [R3+URZ+0x140], R2 ;  /* 0x00014002030075a7 */ /* 0x00452400080011ff */
[----:B----4-:R-:W-:Y:S05]  /*aa60*/  @!P0 NANOSLEEP.SYNCS 0x989680 ;  /* 0x009896800000895d */ /* 0x010fea0003900000 */
[----:B------:R-:W4:Y:S02]  /*aa70*/  @!P0 SYNCS.PHASECHK.TRANS64 P0, [R3+URZ+0x140], R2 ;  /* 0x00014002030085a7 */ /* 0x000f2400080010ff */
[----:B----4-:R-:W-:Y:S05]  /*aa80*/  @!P0 BRA `(.L_x_24) ;  /* 0xfffffffc00f08947 */ /* 0x010fea000383ffff */
[----:B------:R-:W-:Y:S05]  /*aa90*/  BRA `(.L_x_138) ;  /* 0xffffff6c00687947 */ /* 0x000fea000383ffff */
.L_x_27:
[----:B-1----:R-:W-:-:S07]  /*aaa0*/  MOV R2, UR33 ;  /* 0x0000002100027c02 */ /* 0x002fce0008000f00 */
.L_x_139:
[----:B-1----:R1:W2:Y:S02]  /*aab0*/  SYNCS.PHASECHK.TRANS64.TRYWAIT P0, [R2+URZ+0x40], R5 ;  /* 0x00004005020075a7 */ /* 0x0022a400080011ff */
[----:B--2---:R-:W-:Y:S05]  /*aac0*/  @!P0 NANOSLEEP.SYNCS 0x989680 ;  /* 0x009896800000895d */ /* 0x004fea0003900000 */
[----:B------:R-:W2:Y:S02]  /*aad0*/  @!P0 SYNCS.PHASECHK.TRANS64 P0, [R2+URZ+0x40], R5 ;  /* 0x00004005020085a7 */ /* 0x000ea400080010ff */
[----:B--2---:R-:W-:Y:S05]  /*aae0*/  @!P0 BRA `(.L_x_139) ;  /* 0xfffffffc00f08947 */ /* 0x004fea000383ffff */
[----:B------:R-:W-:Y:S05]  /*aaf0*/  BRA `(.L_x_26) ;  /* 0xffffff6c00d07947 */ /* 0x000fea000383ffff */
.L_x_34:
[----:B-1----:R-:W-:-:S07]  /*ab00*/  MOV R2, UR17 ;  /* 0x0000001100027c02 */ /* 0x002fce0008000f00 */
.L_x_140:
[----:B-1----:R1:W2:Y:S02]  /*ab10*/  SYNCS.PHASECHK.TRANS64.TRYWAIT P0, [R2+URZ+0x40], R5 ;  /* 0x00004005020075a7 */ /* 0x0022a400080011ff */
[----:B--2---:R-:W-:Y:S05]  /*ab20*/  @!P0 NANOSLEEP.SYNCS 0x989680 ;  /* 0x009896800000895d */ /* 0x004fea0003900000 */
[----:B------:R-:W2:Y:S02]  /*ab30*/  @!P0 SYNCS.PHASECHK.TRANS64 P0, [R2+URZ+0x40], R5 ;  /* 0x00004005020085a7 */ /* 0x000ea400080010ff */
[----:B--2---:R-:W-:Y:S05]  /*ab40*/  @!P0 BRA `(.L_x_140) ;  /* 0xfffffffc00f08947 */ /* 0x004fea000383ffff */
[----:B------:R-:W-:Y:S05]  /*ab50*/  BRA `(.L_x_33) ;  /* 0xffffff7000907947 */ /* 0x000fea000383ffff */
.L_x_39:
[----:B-1----:R1:W2:Y:S02]  /*ab60*/  SYNCS.PHASECHK.TRANS64.TRYWAIT P0, [R2+URZ+0xd0], R3 ;  /* 0x0000d003020075a7 */ /* 0x0022a400080011ff */
[----:B--2---:R-:W-:Y:S05]  /*ab70*/  @!P0 NANOSLEEP.SYNCS 0x989680 ;  /* 0x009896800000895d */ /* 0x004fea0003900000 */
[----:B------:R-:W2:Y:S02]  /*ab80*/  @!P0 SYNCS.PHASECHK.TRANS64 P0, [R2+URZ+0xd0], R3 ;  /* 0x0000d003020085a7 */ /* 0x000ea400080010ff */
[----:B--2---:R-:W-:Y:S05]  /*ab90*/  @!P0 BRA `(.L_x_39) ;  /* 0xfffffffc00f08947 */ /* 0x004fea000383ffff */
[----:B------:R-:W-:Y:S05]  /*aba0*/  BRA `(.L_x_141) ;  /* 0xffffff7400347947 */ /* 0x000fea000383ffff */
.L_x_43:
[----:B---3--:R-:W-:-:S07]  /*abb0*/  MOV R0, UR4 ;  /* 0x0000000400007c02 */ /* 0x008fce0008000f00 */
.L_x_142:
[----:B-1----:R1:W2:Y:S02]  /*abc0*/  SYNCS.PHASECHK.TRANS64.TRYWAIT P0, [R0+URZ], R3 ;  /* 0x00000003000075a7 */ /* 0x0022a400080011ff */
[----:B--2---:R-:W-:Y:S05]  /*abd0*/  @!P0 NANOSLEEP.SYNCS 0x989680 ;  /* 0x009896800000895d */ /* 0x004fea0003900000 */
[----:B------:R-:W2:Y:S02]  /*abe0*/  @!P0 SYNCS.PHASECHK.TRANS64 P0, [R0+URZ], R3 ;  /* 0x00000003000085a7 */ /* 0x000ea400080010ff */
[----:B--2---:R-:W-:Y:S05]  /*abf0*/  @!P0 BRA `(.L_x_142) ;  /* 0xfffffffc00f08947 */ /* 0x004fea000383ffff */
[----:B------:R-:W-:Y:S05]  /*ac00*/  BRA `(.L_x_143) ;  /* 0xffffff7800a47947 */ /* 0x000fea000383ffff */
.L_x_44:
[----:B---3--:R-:W-:-:S07]  /*ac10*/  MOV R0, UR4 ;  /* 0x0000000400007c02 */ /* 0x008fce0008000f00 */
.L_x_144:
[----:B-1----:R1:W2:Y:S02]  /*ac20*/  SYNCS.PHASECHK.TRANS64.TRYWAIT P0, [R0+URZ], R3 ;  /* 0x00000003000075a7 */ /* 0x0022a400080011ff */
[----:B--2---:R-:W-:Y:S05]  /*ac30*/  @!P0 NANOSLEEP.SYNCS 0x989680 ;  /* 0x009896800000895d */ /* 0x004fea0003900000 */
[----:B------:R-:W2:Y:S02]  /*ac40*/  @!P0 SYNCS.PHASECHK.TRANS64 P0, [R0+URZ], R3 ;  /* 0x00000003000085a7 */ /* 0x000ea400080010ff */
[----:B--2---:R-:W-:Y:S05]  /*ac50*/  @!P0 BRA `(.L_x_144) ;  /* 0xfffffffc00f08947 */ /* 0x004fea000383ffff */
[----:B------:R-:W-:Y:S05]  /*ac60*/  BRA `(.L_x_145) ;  /* 0xffffff7800b07947 */ /* 0x000fea000383ffff */
.L_x_45:
[----:B---3--:R-:W-:-:S07]  /*ac70*/  MOV R0, UR4 ;  /* 0x0000000400007c02 */ /* 0x008fce0008000f00 */
.L_x_146:
[----:B-1----:R1:W2:Y:S02]  /*ac80*/  SYNCS.PHASECHK.TRANS64.TRYWAIT P0, [R0+URZ], R3 ;  /* 0x00000003000075a7 */ /* 0x0022a400080011ff */
[----:B--2---:R-:W-:Y:S05]  /*ac90*/  @!P0 NANOSLEEP.SYNCS 0x989680 ;  /* 0x009896800000895d */ /* 0x004fea0003900000 */
[----:B------:R-:W2:Y:S02]  /*aca0*/  @!P0 SYNCS.PHASECHK.TRANS64 P0, [R0+URZ], R3 ;  /* 0x00000003000085a7 */ /* 0x000ea400080010ff */
[----:B--2---:R-:W-:Y:S05]  /*acb0*/  @!P0 BRA `(.L_x_146) ;  /* 0xfffffffc00f08947 */ /* 0x004fea000383ffff */
[----:B------:R-:W-:Y:S05]  /*acc0*/  BRA `(.L_x_147) ;  /* 0xffffff7800bc7947 */ /* 0x000fea000383ffff */
.L_x_46:
[----:B---3--:R-:W-:-:S07]  /*acd0*/  MOV R0, UR4 ;  /* 0x0000000400007c02 */ /* 0x008fce0008000f00 */
.L_x_148:
[----:B-1----:R1:W2:Y:S02]  /*ace0*/  SYNCS.PHASECHK.TRANS64.TRYWAIT P0, [R0+URZ], R3 ;  /* 0x00000003000075a7 */ /* 0x0022a400080011ff */
[----:B--2---:R-:W-:Y:S05]  /*acf0*/  @!P0 NANOSLEEP.SYNCS 0x989680 ;  /* 0x009896800000895d */ /* 0x004fea0003900000 */
[----:B------:R-:W2:Y:S02]  /*ad00*/  @!P0 SYNCS.PHASECHK.TRANS64 P0, [R0+URZ], R3 ;  /* 0x00000003000085a7 */ /* 0x000ea400080010ff */
[----:B--2---:R-:W-:Y:S05]  /*ad10*/  @!P0 BRA `(.L_x_148) ;  /* 0xfffffffc00f08947 */ /* 0x004fea000383ffff */
[----:B------:R-:W-:Y:S05]  /*ad20*/  BRA `(.L_x_149) ;  /* 0xffffff7800c87947 */ /* 0x000fea000383ffff */
.L_x_47:
[----:B---3--:R-:W-:-:S07]  /*ad30*/  MOV R0, UR4 ;  /* 0x0000000400007c02 */ /* 0x008fce0008000f00 */
.L_x_150:
[----:B-1----:R1:W2:Y:S02]  /*ad40*/  SYNCS.PHASECHK.TRANS64.TRYWAIT P0, [R0+URZ], R3 ;  /* 0x00000003000075a7 */ /* 0x0022a400080011ff */
[----:B--2---:R-:W-:Y:S05]  /*ad50*/  @!P0 NANOSLEEP.SYNCS 0x989680 ;  /* 0x009896800000895d */ /* 0x004fea0003900000 */
[----:B------:R-:W2:Y:S02]  /*ad60*/  @!P0 SYNCS.PHASECHK.TRANS64 P0, [R0+URZ], R3 ;  /* 0x00000003000085a7 */ /* 0x000ea400080010ff */
[----:B--2---:R-:W-:Y:S05]  /*ad70*/  @!P0 BRA `(.L_x_150) ;  /* 0xfffffffc00f08947 */ /* 0x004fea000383ffff */
[----:B------:R-:W-:Y:S05]  /*ad80*/  BRA `(.L_x_151) ;  /* 0xffffff7800d47947 */ /* 0x000fea000383ffff */
.L_x_48:
[----:B---3--:R-:W-:-:S07]  /*ad90*/  MOV R0, UR4 ;  /* 0x0000000400007c02 */ /* 0x008fce0008000f00 */
.L_x_152:
[----:B-1----:R1:W2:Y:S02]  /*ada0*/  SYNCS.PHASECHK.TRANS64.TRYWAIT P0, [R0+URZ], R3 ;  /* 0x00000003000075a7 */ /* 0x0022a400080011ff */
[----:B--2---:R-:W-:Y:S05]  /*adb0*/  @!P0 NANOSLEEP.SYNCS 0x989680 ;  /* 0x009896800000895d */ /* 0x004fea0003900000 */
[----:B------:R-:W2:Y:S02]  /*adc0*/  @!P0 SYNCS.PHASECHK.TRANS64 P0, [R0+URZ], R3 ;  /* 0x00000003000085a7 */ /* 0x000ea400080010ff */
[----:B--2---:R-:W-:Y:S05]  /*add0*/  @!P0 BRA `(.L_x_152) ;  /* 0xfffffffc00f08947 */ /* 0x004fea000383ffff */
[----:B------:R-:W-:Y:S05]  /*ade0*/  BRA `(.L_x_153) ;  /* 0xffffff7800e07947 */ /* 0x000fea000383ffff */
.L_x_49:
[----:B---3--:R-:W-:-:S07]  /*adf0*/  MOV R0, UR4 ;  /* 0x0000000400007c02 */ /* 0x008fce0008000f00 */
.L_x_154:
[----:B-1----:R1:W2:Y:S02]  /*ae00*/  SYNCS.PHASECHK.TRANS64.TRYWAIT P0, [R0+URZ], R3 ;  /* 0x00000003000075a7 */ /* 0x0022a400080011ff */
[----:B--2---:R-:W-:Y:S05]  /*ae10*/  @!P0 NANOSLEEP.SYNCS 0x989680 ;  /* 0x009896800000895d */ /* 0x004fea0003900000 */
[----:B------:R-:W2:Y:S02]  /*ae20*/  @!P0 SYNCS.PHASECHK.TRANS64 P0, [R0+URZ], R3 ;  /* 0x00000003000085a7 */ /* 0x000ea400080010ff */
[----:B--2---:R-:W-:Y:S05]  /*ae30*/  @!P0 BRA `(.L_x_154) ;  /* 0xfffffffc00f08947 */ /* 0x004fea000383ffff */
[----:B------:R-:W-:Y:S05]  /*ae40*/  BRA `(.L_x_155) ;  /* 0xffffff7800ec7947 */ /* 0x000fea000383ffff */
.L_x_52:
[----:B-1----:R1:W2:Y:S02]  /*ae50*/  SYNCS.PHASECHK.TRANS64.TRYWAIT P0, [R0+URZ+0x130], R5 ;  /* 0x00013005000075a7 */ /* 0x0022a400080011ff */
[----:B--2---:R-:W-:Y:S05]  /*ae60*/  @!P0 NANOSLEEP.SYNCS 0x989680 ;  /* 0x009896800000895d */ /* 0x004fea0003900000 */
[----:B------:R-:W2:Y:S02]  /*ae70*/  @!P0 SYNCS.PHASECHK.TRANS64 P0, [R0+URZ+0x130], R5 ;  /* 0x00013005000085a7 */ /* 0x000ea400080010ff */
[----:B--2---:R-:W-:Y:S05]  /*ae80*/  @!P0 BRA `(.L_x_52) ;  /* 0xfffffffc00f08947 */ /* 0x004fea000383ffff */
[----:B------:R-:W-:Y:S05]  /*ae90*/  BRA `(.L_x_156) ;  /* 0xffffff7c004c7947 */ /* 0x000fea000383ffff */
.L_x_53:
[----:B------:R-:W-:-:S07]  /*aea0*/  MOV R0, UR5 ;  /* 0x0000000500007c02 */ /* 0x000fce0008000f00 */
.L_x_157:
[----:B-1----:R1:W2:Y:S02]  /*aeb0*/  SYNCS.PHASECHK.TRANS64.TRYWAIT P0, [R0+URZ+0xe0], R7 ;  /* 0x0000e007000075a7 */ /* 0x0022a400080011ff */
[----:B--2---:R-:W-:Y:S05]  /*aec0*/  @!P0 NANOSLEEP.SYNCS 0x989680 ;  /* 0x009896800000895d */ /* 0x004fea0003900000 */
[----:B------:R-:W2:Y:S02]  /*aed0*/  @!P0 SYNCS.PHASECHK.TRANS64 P0, [R0+URZ+0xe0], R7 ;  /* 0x0000e007000085a7 */ /* 0x000ea400080010ff */
[----:B--2---:R-:W-:Y:S05]  /*aee0*/  @!P0 BRA `(.L_x_157) ;  /* 0xfffffffc00f08947 */ /* 0x004fea000383ffff */
[----:B------:R-:W-:Y:S05]  /*aef0*/  BRA `(.L_x_158) ;  /* 0xffffff7c005c7947 */ /* 0x000fea000383ffff */
.L_x_54:
[----:B-1----:R1:W2:Y:S02]  /*af00*/  SYNCS.PHASECHK.TRANS64.TRYWAIT P1, [R0+URZ+0xd0], R5 ;  /* 0x0000d005000075a7 */ /* 0x0022a400080211ff */
[----:B--2---:R-:W-:Y:S05]  /*af10*/  @!P1 NANOSLEEP.SYNCS 0x989680 ;  /* 0x009896800000995d */ /* 0x004fea0003900000 */
[----:B------:R-:W2:Y:S02]  /*af20*/  @!P1 SYNCS.PHASECHK.TRANS64 P1, [R0+URZ+0xd0], R5 ;  /* 0x0000d005000095a7 */ /* 0x000ea400080210ff */
[----:B--2---:R-:W-:Y:S05]  /*af30*/  @!P1 BRA `(.L_x_54) ;  /* 0xfffffffc00f09947 */ /* 0x004fea000383ffff */
[----:B------:R-:W-:Y:S05]  /*af40*/  BRA `(.L_x_159) ;  /* 0xffffff7c008c7947 */ /* 0x000fea000383ffff */
.L_x_57:
[----:B------:R-:W-:-:S07]  /*af50*/  MOV R0, UR5 ;  /* 0x0000000500007c02 */ /* 0x000fce0008000f00 */
.L_x_160:
[----:B-1----:R1:W2:Y:S02]  /*af60*/  SYNCS.PHASECHK.TRANS64.TRYWAIT P0, [R0+URZ+0xe0], R3 ;  /* 0x0000e003000075a7 */ /* 0x0022a400080011ff */
[----:B--2---:R-:W-:Y:S05]  /*af70*/  @!P0 NANOSLEEP.SYNCS 0x989680 ;  /* 0x009896800000895d */ /* 0x004fea0003900000 */
[----:B------:R-:W2:Y:S02]  /*af80*/  @!P0 SYNCS.PHASECHK.TRANS64 P0, [R0+URZ+0xe0], R3 ;  /* 0x0000e003000085a7 */ /* 0x000ea400080010ff */
[----:B--2---:R-:W-:Y:S05]  /*af90*/  @!P0 BRA `(.L_x_160) ;  /* 0xfffffffc00f08947 */ /* 0x004fea000383ffff */
[----:B------:R-:W-:Y:S05]  /*afa0*/  BRA `(.L_x_56) ;  /* 0xffffff7c00e07947 */ /* 0x000fea000383ffff */
.L_x_66:
[----:B-1----:R-:W-:-:S04]  /*afb0*/  MOV R4, UR6 ;  /* 0x0000000600047c02 */ /* 0x002fc80008000f00 */
[----:B------:R1:W2:Y:S03]  /*afc0*/  SYNCS.PHASECHK.TRANS64.TRYWAIT P0, [R4+URZ+0x8], R5 ;  /* 0x00000805040075a7 */ /* 0x0002a600080011ff */
[----:B--2---:R-:W-:Y:S05]  /*afd0*/  @!P0 NANOSLEEP.SYNCS 0x989680 ;  /* 0x009896800000895d */ /* 0x004fea0003900000 */
[----:B------:R-:W2:Y:S02]  /*afe0*/  @!P0 SYNCS.PHASECHK.TRANS64 P0, [R4+URZ+0x8], R5 ;  /* 0x00000805040085a7 */ /* 0x000ea400080010ff */
[----:B--2---:R-:W-:Y:S05]  /*aff0*/  @!P0 BRA `(.L_x_66) ;  /* 0xfffffffc00ec8947 */ /* 0x004fea000383ffff */
[----:B------:R-:W-:Y:S05]  /*b000*/  BRA `(.L_x_65) ;  /* 0xffffff8000947947 */ /* 0x000fea000383ffff */
.L_x_68:
[----:B------:R-:W-:Y:S01]  /*b010*/  BSSY B0, `(.L_x_161) ;  /* 0x0000006000007945 */ /* 0x000fe20003800000 */
[----:B------:R-:W-:-:S07]  /*b020*/  MOV R15, 0xffffffff ;  /* 0xffffffff000f7802 */ /* 0x000fce0000000f00 */
[----:B-1---5:R-:W-:Y:S05]  /*b030*/  WARPSYNC.COLLECTIVE R15, `(.L_x_162) ;  /* 0x000000000f0c7348 */ /* 0x022fea0003c00000 */
[----:B------:R-:W-:Y:S02]  /*b040*/  ELECT P6, UR79, PT ;  /* 0x00000000004f782f */ /* 0x000fe400038c0000 */
[----:B------:R-:W-:Y:S01]  /*b050*/  MOV R14, UR79 ;  /* 0x0000004f000e7c02 */ /* 0x000fe20008000f00 */
[----:B-1---5:R-:W-:Y:S10]  /*b060*/  ENDCOLLECTIVE ;  /* 0x000000000000791b */ /* 0x022ff40003800000 */
.L_x_162:
[----:B------:R-:W-:Y:S05]  /*b070*/  BSYNC B0 ;  /* 0x0000000000007941 */ /* 0x000fea0003800000 */
.L_x_161:
[----:B------:R-:W-:Y:S05]  /*b080*/  BRA `(.L_x_163) ;  /* 0xffffff8000c47947 */ /* 0x000fea000383ffff */
.L_x_70:
[----:B-1----:R-:W-:-:S04]  /*b090*/  MOV R2, UR6 ;  /* 0x0000000600027c02 */ /* 0x002fc80008000f00 */
[----:B------:R1:W2:Y:S03]  /*b0a0*/  SYNCS.PHASECHK.TRANS64.TRYWAIT P0, [R2+URZ+0x8], R3 ;  /* 0x00000803020075a7 */ /* 0x0002a600080011ff */
[----:B--2---:R-:W-:Y:S05]  /*b0b0*/  @!P0 NANOSLEEP.SYNCS 0x989680 ;  /* 0x009896800000895d */ /* 0x004fea0003900000 */
[----:B------:R-:W2:Y:S02]  /*b0c0*/  @!P0 SYNCS.PHASECHK.TRANS64 P0, [R2+URZ+0x8], R3 ;  /* 0x00000803020085a7 */ /* 0x000ea400080010ff */
[----:B--2---:R-:W-:Y:S05]  /*b0d0*/  @!P0 BRA `(.L_x_70) ;  /* 0xfffffffc00ec8947 */ /* 0x004fea000383ffff */
[----:B------:R-:W-:Y:S05]  /*b0e0*/  BRA `(.L_x_69) ;  /* 0xffffff8000c87947 */ /* 0x000fea000383ffff */
.L_x_71:
[----:B-1----:R1:W2:Y:S02]  /*b0f0*/  SYNCS.PHASECHK.TRANS64.TRYWAIT P0, [R0+URZ+0xd0], R3 ;  /* 0x0000d003000075a7 */ /* 0x0022a400080011ff */
[----:B--2---:R-:W-:Y:S05]  /*b100*/  @!P0 NANOSLEEP.SYNCS 0x989680 ;  /* 0x009896800000895d */ /* 0x004fea0003900000 */
[----:B------:R-:W2:Y:S02]  /*b110*/  @!P0 SYNCS.PHASECHK.TRANS64 P0, [R0+URZ+0xd0], R3 ;  /* 0x0000d003000085a7 */ /* 0x000ea400080010ff */
[----:B--2---:R-:W-:Y:S05]  /*b120*/  @!P0 BRA `(.L_x_71) ;  /* 0xfffffffc00f08947 */ /* 0x004fea000383ffff */
[----:B------:R-:W-:Y:S05]  /*b130*/  BRA `(.L_x_164) ;  /* 0xffffff8400b47947 */ /* 0x000fea000383ffff */
.L_x_73:
[----:B------:R-:W-:-:S07]  /*b140*/  MOV R0, UR9 ;  /* 0x0000000900007c02 */ /* 0x000fce0008000f00 */
.L_x_165:
[----:B-1----:R1:W3:Y:S02]  /*b150*/  SYNCS.PHASECHK.TRANS64.TRYWAIT P0, [R0+URZ+0x110], R3 ;  /* 0x00011003000075a7 */ /* 0x0022e400080011ff */
[----:B---3--:R-:W-:Y:S05]  /*b160*/  @!P0 NANOSLEEP.SYNCS 0x989680 ;  /* 0x009896800000895d */ /* 0x008fea0003900000 */
[----:B------:R-:W3:Y:S02]  /*b170*/  @!P0 SYNCS.PHASECHK.TRANS64 P0, [R0+URZ+0x110], R3 ;  /* 0x00011003000085a7 */ /* 0x000ee400080010ff */
[----:B---3--:R-:W-:Y:S05]  /*b180*/  @!P0 BRA `(.L_x_165) ;  /* 0xfffffffc00f08947 */ /* 0x008fea000383ffff */
[----:B------:R-:W-:Y:S05]  /*b190*/  BRA `(.L_x_166) ;  /* 0xffffff8400fc7947 */ /* 0x000fea000383ffff */
.L_x_76:
[----:B------:R-:W-:Y:S07]  /*b1a0*/  MOV R0, UR8 ;  /* 0x0000000800007c02 */ /* 0x000fee0008000f00 */
.L_x_167:
[----:B-1----:R1:W3:Y:S02]  /*b1b0*/  SYNCS.PHASECHK.TRANS64.TRYWAIT P0, [R0+URZ], R3 ;  /* 0x00000003000075a7 */ /* 0x0022e400080011ff */
[----:B---3--:R-:W-:Y:S05]  /*b1c0*/  @!P0 NANOSLEEP.SYNCS 0x989680 ;  /* 0x009896800000895d */ /* 0x008fea0003900000 */
[----:B------:R-:W3:Y:S02]  /*b1d0*/  @!P0 SYNCS.PHASECHK.TRANS64 P0, [R0+URZ], R3 ;  /* 0x00000003000085a7 */ /* 0x000ee400080010ff */
[----:B---3--:R-:W-:Y:S05]  /*b1e0*/  @!P0 BRA `(.L_x_167) ;  /* 0xfffffffc00f08947 */ /* 0x008fea000383ffff */
[----:B------:R-:W-:Y:S05]  /*b1f0*/  BRA `(.L_x_75) ;  /* 0xffffff8800107947 */ /* 0x000fea000383ffff */
.L_x_80:
[----:B-1----:R-:W-:-:S07]  /*b200*/  MOV R0, UR8 ;  /* 0x0000000800007c02 */ /* 0x002fce0008000f00 */
.L_x_168:
[----:B-1----:R1:W2:Y:S02]  /*b210*/  SYNCS.PHASECHK.TRANS64.TRYWAIT P0, [R0+URZ], R3 ;  /* 0x00000003000075a7 */ /* 0x0022a400080011ff */
[----:B--2---:R-:W-:Y:S05]  /*b220*/  @!P0 NANOSLEEP.SYNCS 0x989680 ;  /* 0x009896800000895d */ /* 0x004fea0003900000 */
[----:B------:R-:W2:Y:S02]  /*b230*/  @!P0 SYNCS.PHASECHK.TRANS64 P0, [R0+URZ], R3 ;  /* 0x00000003000085a7 */ /* 0x000ea400080010ff */
[----:B--2---:R-:W-:Y:S05]  /*b240*/  @!P0 BRA `(.L_x_168) ;  /* 0xfffffffc00f08947 */ /* 0x004fea000383ffff */
[----:B------:R-:W-:Y:S05]  /*b250*/  BRA `(.L_x_169) ;  /* 0xffffff8c00087947 */ /* 0x000fea000383ffff */
.L_x_81:
[----:B------:R-:W-:-:S07]  /*b260*/  MOV R0, UR8 ;  /* 0x0000000800007c02 */ /* 0x000fce0008000f00 */
.L_x_170:
[----:B-1----:R1:W2:Y:S02]  /*b270*/  SYNCS.PHASECHK.TRANS64.TRYWAIT P0, [R0+URZ], R3 ;  /* 0x00000003000075a7 */ /* 0x0022a400080011ff */
[----:B--2---:R-:W-:Y:S05]  /*b280*/  @!P0 NANOSLEEP.SYNCS 0x989680 ;  /* 0x009896800000895d */ /* 0x004fea0003900000 */
[----:B------:R-:W2:Y:S02]  /*b290*/  @!P0 SYNCS.PHASECHK.TRANS64 P0, [R0+URZ], R3 ;  /* 0x00000003000085a7 */ /* 0x000ea400080010ff */
[----:B--2---:R-:W-:Y:S05]  /*b2a0*/  @!P0 BRA `(.L_x_170) ;  /* 0xfffffffc00f08947 */ /* 0x004fea000383ffff */
[----:B------:R-:W-:Y:S05]  /*b2b0*/  BRA `(.L_x_171) ;  /* 0xffffff8c00147947 */ /* 0x000fea000383ffff */
.L_x_82:
[----:B------:R-:W-:-:S07]  /*b2c0*/  MOV R0, UR8 ;  /* 0x0000000800007c02 */ /* 0x000fce0008000f00 */
.L_x_172:
[----:B-1----:R1:W2:Y:S02]  /*b2d0*/  SYNCS.PHASECHK.TRANS64.TRYWAIT P0, [R0+URZ], R3 ;  /* 0x00000003000075a7 */ /* 0x0022a400080011ff */
[----:B--2---:R-:W-:Y:S05]  /*b2e0*/  @!P0 NANOSLEEP.SYNCS 0x989680 ;  /* 0x009896800000895d */ /* 0x004fea0003900000 */
[----:B------:R-:W2:Y:S02]  /*b2f0*/  @!P0 SYNCS.PHASECHK.TRANS64 P0, [R0+URZ], R3 ;  /* 0x00000003000085a7 */ /* 0x000ea400080010ff */
[----:B--2---:R-:W-:Y:S05]  /*b300*/  @!P0 BRA `(.L_x_172) ;  /* 0xfffffffc00f08947 */ /* 0x004fea000383ffff */
[----:B------:R-:W-:Y:S05]  /*b310*/  BRA `(.L_x_173) ;  /* 0xffffff8c00207947 */ /* 0x000fea000383ffff */
.L_x_85:
[----:B------:R-:W-:-:S07]  /*b320*/  MOV R0, UR7 ;  /* 0x0000000700007c02 */ /* 0x000fce0008000f00 */
.L_x_174:
[----:B-1----:R1:W2:Y:S02]  /*b330*/  SYNCS.PHASECHK.TRANS64.TRYWAIT P1, [R0+URZ+0x150], R3 ;  /* 0x00015003000075a7 */ /* 0x0022a400080211ff */
[----:B--2---:R-:W-:Y:S05]  /*b340*/  @!P1 NANOSLEEP.SYNCS 0x989680 ;  /* 0x009896800000995d */ /* 0x004fea0003900000 */
[----:B------:R-:W2:Y:S02]  /*b350*/  @!P1 SYNCS.PHASECHK.TRANS64 P1, [R0+URZ+0x150], R3 ;  /* 0x00015003000095a7 */ /* 0x000ea400080210ff */
[----:B--2---:R-:W-:Y:S05]  /*b360*/  @!P1 BRA `(.L_x_174) ;  /* 0xfffffffc00f09947 */ /* 0x004fea000383ffff */
[----:B------:R-:W-:Y:S05]  /*b370*/  BRA `(.L_x_175) ;  /* 0xffffff8c006c7947 */ /* 0x000fea000383ffff */
.L_x_90:
[----:B--2---:R2:W4:Y:S02]  /*b380*/  SYNCS.PHASECHK.TRANS64.TRYWAIT P0, [R0+URZ+0xd0], R3 ;  /* 0x0000d003000075a7 */ /* 0x00452400080011ff */
[----:B----4-:R-:W-:Y:S05]  /*b390*/  @!P0 NANOSLEEP.SYNCS 0x989680 ;  /* 0x009896800000895d */ /* 0x010fea0003900000 */
[----:B------:R-:W4:Y:S02]  /*b3a0*/  @!P0 SYNCS.PHASECHK.TRANS64 P0, [R0+URZ+0xd0], R3 ;  /* 0x0000d003000085a7 */ /* 0x000f2400080010ff */
[----:B----4-:R-:W-:Y:S05]  /*b3b0*/  @!P0 BRA `(.L_x_90) ;  /* 0xfffffffc00f08947 */ /* 0x010fea000383ffff */
[----:B------:R-:W-:Y:S05]  /*b3c0*/  BRA `(.L_x_176) ;  /* 0xffffff9000807947 */ /* 0x000fea000383ffff */
.L_x_93:
[----:B------:R-:W-:Y:S07]  /*b3d0*/  MOV R0, UR7 ;  /* 0x0000000700007c02 */ /* 0x000fee0008000f00 */
.L_x_177:
[----:B--2---:R2:W4:Y:S02]  /*b3e0*/  SYNCS.PHASECHK.TRANS64.TRYWAIT P0, [R0+URZ+0xc8], R3 ;  /* 0x0000c803000075a7 */ /* 0x00452400080011ff */
[----:B----4-:R-:W-:Y:S05]  /*b3f0*/  @!P0 NANOSLEEP.SYNCS 0x989680 ;  /* 0x009896800000895d */ /* 0x010fea0003900000 */
[----:B------:R-:W4:Y:S02]  /*b400*/  @!P0 SYNCS.PHASECHK.TRANS64 P0, [R0+URZ+0xc8], R3 ;  /* 0x0000c803000085a7 */ /* 0x000f2400080010ff */
[----:B----4-:R-:W-:Y:S05]  /*b410*/  @!P0 BRA `(.L_x_177) ;  /* 0xfffffffc00f08947 */ /* 0x010fea000383ffff */
[----:B------:R-:W-:Y:S05]  /*b420*/  BRA `(.L_x_92) ;  /* 0xffffff9400607947 */ /* 0x000fea000383ffff */
.L_x_96:
[----:B------:R-:W-:Y:S07]  /*b430*/  MOV R3, UR7 ;  /* 0x0000000700037c02 */ /* 0x000fee0008000f00 */
.L_x_178:
[----:B-1----:R1:W2:Y:S02]  /*b440*/  SYNCS.PHASECHK.TRANS64.TRYWAIT P0, [R3+URZ+0xa0], R12 ;  /* 0x0000a00c030075a7 */ /* 0x0022a400080011ff */
[----:B--2---:R-:W-:Y:S05]  /*b450*/  @!P0 NANOSLEEP.SYNCS 0x989680 ;  /* 0x009896800000895d */ /* 0x004fea0003900000 */
[----:B------:R-:W2:Y:S02]  /*b460*/  @!P0 SYNCS.PHASECHK.TRANS64 P0, [R3+URZ+0xa0], R12 ;  /* 0x0000a00c030085a7 */ /* 0x000ea400080010ff */
[----:B--2---:R-:W-:Y:S05]  /*b470*/  @!P0 BRA `(.L_x_178) ;  /* 0xfffffffc00f08947 */ /* 0x004fea000383ffff */
[----:B------:R-:W-:Y:S05]  /*b480*/  BRA `(.L_x_179) ;  /* 0xffffff9400d87947 */ /* 0x000fea000383ffff */
.L_x_97:
[----:B-1----:R-:W-:Y:S07]  /*b490*/  MOV R3, UR7 ;  /* 0x0000000700037c02 */ /* 0x002fee0008000f00 */
.L_x_180:
[----:B-1----:R1:W2:Y:S02]  /*b4a0*/  SYNCS.PHASECHK.TRANS64.TRYWAIT P0, [R3+URZ+0xa8], R12 ;  /* 0x0000a80c030075a7 */ /* 0x0022a400080011ff */
[----:B--2---:R-:W-:Y:S05]  /*b4b0*/  @!P0 NANOSLEEP.SYNCS 0x989680 ;  /* 0x009896800000895d */ /* 0x004fea0003900000 */
[----:B------:R-:W2:Y:S02]  /*b4c0*/  @!P0 SYNCS.PHASECHK.TRANS64 P0, [R3+URZ+0xa8], R12 ;  /* 0x0000a80c030085a7 */ /* 0x000ea400080010ff */
[----:B--2---:R-:W-:Y:S05]  /*b4d0*/  @!P0 BRA `(.L_x_180) ;  /* 0xfffffffc00f08947 */ /* 0x004fea000383ffff */
[----:B------:R-:W-:Y:S05]  /*b4e0*/  BRA `(.L_x_181) ;  /* 0xffffff9800347947 */ /* 0x000fea000383ffff */
.L_x_98:
[----:B-1----:R-:W-:Y:S07]  /*b4f0*/  MOV R3, UR7 ;  /* 0x0000000700037c02 */ /* 0x002fee0008000f00 */
.L_x_182:
[----:B-1----:R1:W2:Y:S02]  /*b500*/  SYNCS.PHASECHK.TRANS64.TRYWAIT P0, [R3+URZ+0xb0], R12 ;  /* 0x0000b00c030075a7 */ /* 0x0022a400080011ff */
[----:B--2---:R-:W-:Y:S05]  /*b510*/  @!P0 NANOSLEEP.SYNCS 0x989680 ;  /* 0x009896800000895d */ /* 0x004fea0003900000 */
[----:B------:R-:W2:Y:S02]  /*b520*/  @!P0 SYNCS.PHASECHK.TRANS64 P0, [R3+URZ+0xb0], R12 ;  /* 0x0000b00c030085a7 */ /* 0x000ea400080010ff */
[----:B--2---:R-:W-:Y:S05]  /*b530*/  @!P0 BRA `(.L_x_182) ;  /* 0xfffffffc00f08947 */ /* 0x004fea000383ffff */
[----:B------:R-:W-:Y:S05]  /*b540*/  BRA `(.L_x_183) ;  /* 0xffffff9800907947 */ /* 0x000fea000383ffff */
.L_x_99:
[----:B------:R-:W-:Y:S07]  /*b550*/  MOV R3, UR7 ;  /* 0x0000000700037c02 */ /* 0x000fee0008000f00 */
.L_x_184:
[----:B-1----:R1:W2:Y:S02]  /*b560*/  SYNCS.PHASECHK.TRANS64.TRYWAIT P0, [R3+URZ+0xb8], R12 ;  /* 0x0000b80c030075a7 */ /* 0x0022a400080011ff */
[----:B--2---:R-:W-:Y:S05]  /*b570*/  @!P0 NANOSLEEP.SYNCS 0x989680 ;  /* 0x009896800000895d */ /* 0x004fea0003900000 */
[----:B------:R-:W2:Y:S02]  /*b580*/  @!P0 SYNCS.PHASECHK.TRANS64 P0, [R3+URZ+0xb8], R12 ;  /* 0x0000b80c030085a7 */ /* 0x000ea400080010ff */
[----:B--2---:R-:W-:Y:S05]  /*b590*/  @!P0 BRA `(.L_x_184) ;  /* 0xfffffffc00f08947 */ /* 0x004fea000383ffff */
[----:B------:R-:W-:Y:S05]  /*b5a0*/  BRA `(.L_x_185) ;  /* 0xffffff9c00307947 */ /* 0x000fea000383ffff */
.L_x_101:
[----:B------:R-:W-:-:S07]  /*b5b0*/  MOV R0, UR7 ;  /* 0x0000000700007c02 */ /* 0x000fce0008000f00 */
.L_x_186:
[----:B-1----:R1:W4:Y:S02]  /*b5c0*/  SYNCS.PHASECHK.TRANS64.TRYWAIT P0, [R0+URZ+0xa0], R3 ;  /* 0x0000a003000075a7 */ /* 0x00232400080011ff */
[----:B----4-:R-:W-:Y:S05]  /*b5d0*/  @!P0 NANOSLEEP.SYNCS 0x989680 ;  /* 0x009896800000895d */ /* 0x010fea0003900000 */
[----:B------:R-:W4:Y:S02]  /*b5e0*/  @!P0 SYNCS.PHASECHK.TRANS64 P0, [R0+URZ+0xa0], R3 ;  /* 0x0000a003000085a7 */ /* 0x000f2400080010ff */
[----:B----4-:R-:W-:Y:S05]  /*b5f0*/  @!P0 BRA `(.L_x_186) ;  /* 0xfffffffc00f08947 */ /* 0x010fea000383ffff */
[----:B------:R-:W-:Y:S05]  /*b600*/  BRA `(.L_x_187) ;  /* 0xffffff9c00b87947 */ /* 0x000fea000383ffff */
.L_x_102:
[----:B-1----:R-:W-:-:S07]  /*b610*/  MOV R0, UR7 ;  /* 0x0000000700007c02 */ /* 0x002fce0008000f00 */
.L_x_188:
[----:B-1----:R1:W4:Y:S02]  /*b620*/  SYNCS.PHASECHK.TRANS64.TRYWAIT P0, [R0+URZ+0xa8], R3 ;  /* 0x0000a803000075a7 */ /* 0x00232400080011ff */
[----:B----4-:R-:W-:Y:S05]  /*b630*/  @!P0 NANOSLEEP.SYNCS 0x989680 ;  /* 0x009896800000895d */ /* 0x010fea0003900000 */
[----:B------:R-:W4:Y:S02]  /*b640*/  @!P0 SYNCS.PHASECHK.TRANS64 P0, [R0+URZ+0xa8], R3 ;  /* 0x0000a803000085a7 */ /* 0x000f2400080010ff */
[----:B----4-:R-:W-:Y:S05]  /*b650*/  @!P0 BRA `(.L_x_188) ;  /* 0xfffffffc00f08947 */ /* 0x010fea000383ffff */
[----:B------:R-:W-:Y:S05]  /*b660*/  BRA `(.L_x_189) ;  /* 0xffffff9c00a87947 */ /* 0x000fea000383ffff */
.L_x_103:
[----:B-1----:R-:W-:-:S07]  /*b670*/  MOV R0, UR7 ;  /* 0x0000000700007c02 */ /* 0x002fce0008000f00 */
.L_x_190:
[----:B-1----:R1:W4:Y:S02]  /*b680*/  SYNCS.PHASECHK.TRANS64.TRYWAIT P0, [R0+URZ+0xb0], R3 ;  /* 0x0000b003000075a7 */ /* 0x00232400080011ff */
[----:B----4-:R-:W-:Y:S05]  /*b690*/  @!P0 NANOSLEEP.SYNCS 0x989680 ;  /* 0x009896800000895d */ /* 0x010fea0003900000 */
[----:B------:R-:W4:Y:S02]  /*b6a0*/  @!P0 SYNCS.PHASECHK.TRANS64 P0, [R0+URZ+0xb0], R3 ;  /* 0x0000b003000085a7 */ /* 0x000f2400080010ff */
[----:B----4-:R-:W-:Y:S05]  /*b6b0*/  @!P0 BRA `(.L_x_190) ;  /* 0xfffffffc00f08947 */ /* 0x010fea000383ffff */
[----:B------:R-:W-:Y:S05]  /*b6c0*/  BRA `(.L_x_191) ;  /* 0xffffff9c00987947 */ /* 0x000fea000383ffff */
.L_x_105:
[----:B-1----:R1:W2:Y:S02]  /*b6d0*/  SYNCS.PHASECHK.TRANS64.TRYWAIT P0, [R0+URZ+0xd0], R3 ;  /* 0x0000d003000075a7 */ /* 0x0022a400080011ff */
[----:B--2---:R-:W-:Y:S05]  /*b6e0*/  @!P0 NANOSLEEP.SYNCS 0x989680 ;  /* 0x009896800000895d */ /* 0x004fea0003900000 */
[----:B------:R-:W2:Y:S02]  /*b6f0*/  @!P0 SYNCS.PHASECHK.TRANS64 P0, [R0+URZ+0xd0], R3 ;  /* 0x0000d003000085a7 */ /* 0x000ea400080010ff */
[----:B--2---:R-:W-:Y:S05]  /*b700*/  @!P0 BRA `(.L_x_105) ;  /* 0xfffffffc00f08947 */ /* 0x004fea000383ffff */
[----:B------:R-:W-:Y:S05]  /*b710*/  BRA `(.L_x_192) ;  /* 0xffffffa000447947 */ /* 0x000fea000383ffff */
.L_x_119:
[----:B-1----:R1:W2:Y:S02]  /*b720*/  SYNCS.PHASECHK.TRANS64.TRYWAIT P0, [R3+URZ+0x80], R0 ;  /* 0x00008000030075a7 */ /* 0x0022a400080011ff */
[----:B--2---:R-:W-:Y:S05]  /*b730*/  @!P0 NANOSLEEP.SYNCS 0x989680 ;  /* 0x009896800000895d */ /* 0x004fea0003900000 */
[----:B------:R-:W2:Y:S02]  /*b740*/  @!P0 SYNCS.PHASECHK.TRANS64 P0, [R3+URZ+0x80], R0 ;  /* 0x00008000030085a7 */ /* 0x000ea400080010ff */
[----:B--2---:R-:W-:Y:S05]  /*b750*/  @!P0 BRA `(.L_x_119) ;  /* 0xfffffffc00f08947 */ /* 0x004fea000383ffff */
[----:B------:R-:W-:Y:S05]  /*b760*/  BRA `(.L_x_118) ;  /* 0xffffffac00a47947 */ /* 0x000fea000383ffff */
.L_x_122:
[----:B------:R1:W1:Y:S02]  /*b770*/  SYNCS.PHASECHK.TRANS64.TRYWAIT P1, [R111+URZ+0xf0], R0 ;  /* 0x0000f0006f0075a7 */ /* 0x00026400080211ff */
[----:B-1----:R-:W-:Y:S05]  /*b780*/  @!P1 NANOSLEEP.SYNCS 0x989680 ;  /* 0x009896800000995d */ /* 0x002fea0003900000 */
[----:B------:R-:W1:Y:S02]  /*b790*/  @!P1 SYNCS.PHASECHK.TRANS64 P1, [R111+URZ+0xf0], R0 ;  /* 0x0000f0006f0095a7 */ /* 0x000e6400080210ff */
[----:B-1----:R-:W-:Y:S05]  /*b7a0*/  @!P1 BRA `(.L_x_122) ;  /* 0xfffffffc00f09947 */ /* 0x002fea000383ffff */
[----:B------:R-:W-:Y:S05]  /*b7b0*/  BRA `(.L_x_121) ;  /* 0xffffffac00f47947 */ /* 0x000fea000383ffff */
        .weak           $__internal_0_$__cuda_sm10x_tcgen05_guardrail_trap_col_being_dealloced_not_returned_by_alloc
        .type           $__internal_0_$__cuda_sm10x_tcgen05_guardrail_trap_col_being_dealloced_not_returned_by_alloc,@function
        .size           $__internal_0_$__cuda_sm10x_tcgen05_guardrail_trap_col_being_dealloced_not_returned_by_alloc,($__internal_1_$__cuda_sm10x_tcgen05_guardrail_trap_phase_invalid_during_alloc - $__internal_0_$__cuda_sm10x_tcgen05_guardrail_trap_col_being_dealloced_not_returned_by_alloc)
$__internal_0_$__cuda_sm10x_tcgen05_guardrail_trap_col_being_dealloced_not_returned_by_alloc:
[----:B------:R-:W-:Y:S05]  /*b7c0*/  BPT.TRAP 0x1 ;  /* 0x000000040000795c */ /* 0x000fea0000300000 */
[----:B------:R-:W-:-:S04]  /*b7d0*/  HFMA2 R3, -RZ, RZ, 0, 0 ;  /* 0x00000000ff037431 */ /* 0x000fc800000001ff */
[----:B------:R-:W-:Y:S05]  /*b7e0*/  RET.REL.NODEC R2 `(_ZN7cutlass13device_kernelINS_4gemm6kernel13GemmUniversalIN4cute5tupleIJiiiiEEENS1_10collective13CollectiveMmaINS1_35MainloopSm100TmaUmmaWarpSpecializedILi8ELi2ELi4ENS5_IJNS4_1CILi2EEENSA_ILi1EEESC_EEEEENS5_IJNSA_ILi128EEENSA_ILi256EEENSA_ILi64EEEEEENS_10bfloat16_tENS5_IJlSC_lEEESJ_SK_NS4_8TiledMMAINS4_8MMA_AtomIJNS4_26SM100_MMA_F16BF16_2x1SM_SSISJ_SJ_fLi128ELi256ELNS4_4UMMA5MajorE0ELSP_0ELNSO_7ScaleInE0ELSQ_0EEEEEENS4_6LayoutINS5_IJSC_SC_SC_EEENS5_IJNSA_ILi0EEESV_SV_EEEEENS5_IJNS4_10UnderscoreESY_SY_EEEEENS4_18SM100_TMA_2SM_LOADENS4_14ComposedLayoutINS4_7SwizzleILi3ELi4ELi3EEENS4_18smem_ptr_flag_bitsILi16EEENST_INS5_IJNSA_ILi8EEESH_EEENS5_IJSH_SC_EEEEEEEvNS4_8identityES11_S1B_vS1C_EENS_8epilogue10collective18CollectiveEpilogueINS1E_23Sm100TmaWarpSpecializedILi4ELi2ELi32ELb1ELb0EEEJNS5_IJSH_SG_SH_EEENS5_IJNST_ISH_SC_EENST_INS5_IJNSA_ILi32EEESB_EEENS5_IJSC_SF_EEEEEEEESJ_SK_SJ_SK_NS1E_6fusion15FusionCallbacksIS1I_NS1Q_13LinCombEltActINS1E_6thread4GELUESJ_fSJ_fLNS_15FloatRoundStyleE2EEES1J_S1P_JEEENS4_5SM1004TMEM4LOAD26SM100_TMEM_LOAD_32dp32b32xENS4_13SM90_TMA_LOADENS12_INS13_ILi2ELi4ELi3EEES16_NST_INS5_IJS17_S1L_EEENS5_IJS1L_SC_EEEEEEENS4_39AutoVectorizingCopyWithAssumedAlignmentILi128EEENS4_14SM90_TMA_STOREES27_S29_S29_EEEvvEEEEvNT_6ParamsE) ;  /* 0xffffff4802047950 */ /* 0x000fea0003c3ffff */
        .weak           $__internal_1_$__cuda_sm10x_tcgen05_guardrail_trap_phase_invalid_during_alloc
        .type           $__internal_1_$__cuda_sm10x_tcgen05_guardrail_trap_phase_invalid_during_alloc,@function
        .size           $__internal_1_$__cuda_sm10x_tcgen05_guardrail_trap_phase_invalid_during_alloc,($__internal_2_$__cuda_sm10x_tcgen05_guardrail_trap_unallocated_columns_being_dealloced - $__internal_1_$__cuda_sm10x_tcgen05_guardrail_trap_phase_invalid_during_alloc)
$__internal_1_$__cuda_sm10x_tcgen05_guardrail_trap_phase_invalid_during_alloc:
[----:B------:R-:W-:Y:S05]  /*b7f0*/  BPT.TRAP 0x1 ;  /* 0x000000040000795c */ /* 0x000fea0000300000 */
[----:B------:R-:W-:-:S04]  /*b800*/  MOV R3, 0x0 ;  /* 0x0000000000037802 */ /* 0x000fc80000000f00 */
[----:B------:R-:W-:Y:S05]  /*b810*/  RET.REL.NODEC R2 `(_ZN7cutlass13device_kernelINS_4gemm6kernel13GemmUniversalIN4cute5tupleIJiiiiEEENS1_10collective13CollectiveMmaINS1_35MainloopSm100TmaUmmaWarpSpecializedILi8ELi2ELi4ENS5_IJNS4_1CILi2EEENSA_ILi1EEESC_EEEEENS5_IJNSA_ILi128EEENSA_ILi256EEENSA_ILi64EEEEEENS_10bfloat16_tENS5_IJlSC_lEEESJ_SK_NS4_8TiledMMAINS4_8MMA_AtomIJNS4_26SM100_MMA_F16BF16_2x1SM_SSISJ_SJ_fLi128ELi256ELNS4_4UMMA5MajorE0ELSP_0ELNSO_7ScaleInE0ELSQ_0EEEEEENS4_6LayoutINS5_IJSC_SC_SC_EEENS5_IJNSA_ILi0EEESV_SV_EEEEENS5_IJNS4_10UnderscoreESY_SY_EEEEENS4_18SM100_TMA_2SM_LOADENS4_14ComposedLayoutINS4_7SwizzleILi3ELi4ELi3EEENS4_18smem_ptr_flag_bitsILi16EEENST_INS5_IJNSA_ILi8EEESH_EEENS5_IJSH_SC_EEEEEEEvNS4_8identityES11_S1B_vS1C_EENS_8epilogue10collective18CollectiveEpilogueINS1E_23Sm100TmaWarpSpecializedILi4ELi2ELi32ELb1ELb0EEEJNS5_IJSH_SG_SH_EEENS5_IJNST_ISH_SC_EENST_INS5_IJNSA_ILi32EEESB_EEENS5_IJSC_SF_EEEEEEEESJ_SK_SJ_SK_NS1E_6fusion15FusionCallbacksIS1I_NS1Q_13LinCombEltActINS1E_6thread4GELUESJ_fSJ_fLNS_15FloatRoundStyleE2EEES1J_S1P_JEEENS4_5SM1004TMEM4LOAD26SM100_TMEM_LOAD_32dp32b32xENS4_13SM90_TMA_LOADENS12_INS13_ILi2ELi4ELi3EEES16_NST_INS5_IJS17_S1L_EEENS5_IJS1L_SC_EEEEEEENS4_39AutoVectorizingCopyWithAssumedAlignmentILi128EEENS4_14SM90_TMA_STOREES27_S29_S29_EEEvvEEEEvNT_6ParamsE) ;  /* 0xffffff4402f87950 */ /* 0x000fea0003c3ffff */
        .weak           $__internal_2_$__cuda_sm10x_tcgen05_guardrail_trap_unallocated_columns_being_dealloced
        .type           $__internal_2_$__cuda_sm10x_tcgen05_guardrail_trap_unallocated_columns_being_dealloced,@function
        .size           $__internal_2_$__cuda_sm10x_tcgen05_guardrail_trap_unallocated_columns_being_dealloced,(.L_x_194 - $__internal_2_$__cuda_sm10x_tcgen05_guardrail_trap_unallocated_columns_being_dealloced)
$__internal_2_$__cuda_sm10x_tcgen05_guardrail_trap_unallocated_columns_being_dealloced:
[----:B------:R-:W-:Y:S05]  /*b820*/  BPT.TRAP 0x1 ;  /* 0x000000040000795c */ /* 0x000fea0000300000 */
[----:B------:R-:W-:-:S04]  /*b830*/  HFMA2 R3, -RZ, RZ, 0, 0 ;  /* 0x00000000ff037431 */ /* 0x000fc800000001ff */
[----:B------:R-:W-:Y:S05]  /*b840*/  RET.REL.NODEC R2 `(_ZN7cutlass13device_kernelINS_4gemm6kernel13GemmUniversalIN4cute5tupleIJiiiiEEENS1_10collective13CollectiveMmaINS1_35MainloopSm100TmaUmmaWarpSpecializedILi8ELi2ELi4ENS5_IJNS4_1CILi2EEENSA_ILi1EEESC_EEEEENS5_IJNSA_ILi128EEENSA_ILi256EEENSA_ILi64EEEEEENS_10bfloat16_tENS5_IJlSC_lEEESJ_SK_NS4_8TiledMMAINS4_8MMA_AtomIJNS4_26SM100_MMA_F16BF16_2x1SM_SSISJ_SJ_fLi128ELi256ELNS4_4UMMA5MajorE0ELSP_0ELNSO_7ScaleInE0ELSQ_0EEEEEENS4_6LayoutINS5_IJSC_SC_SC_EEENS5_IJNSA_ILi0EEESV_SV_EEEEENS5_IJNS4_10UnderscoreESY_SY_EEEEENS4_18SM100_TMA_2SM_LOADENS4_14ComposedLayoutINS4_7SwizzleILi3ELi4ELi3EEENS4_18smem_ptr_flag_bitsILi16EEENST_INS5_IJNSA_ILi8EEESH_EEENS5_IJSH_SC_EEEEEEEvNS4_8identityES11_S1B_vS1C_EENS_8epilogue10collective18CollectiveEpilogueINS1E_23Sm100TmaWarpSpecializedILi4ELi2ELi32ELb1ELb0EEEJNS5_IJSH_SG_SH_EEENS5_IJNST_ISH_SC_EENST_INS5_IJNSA_ILi32EEESB_EEENS5_IJSC_SF_EEEEEEEESJ_SK_SJ_SK_NS1E_6fusion15FusionCallbacksIS1I_NS1Q_13LinCombEltActINS1E_6thread4GELUESJ_fSJ_fLNS_15FloatRoundStyleE2EEES1J_S1P_JEEENS4_5SM1004TMEM4LOAD26SM100_TMEM_LOAD_32dp32b32xENS4_13SM90_TMA_LOADENS12_INS13_ILi2ELi4ELi3EEES16_NST_INS5_IJS17_S1L_EEENS5_IJS1L_SC_EEEEEEENS4_39AutoVectorizingCopyWithAssumedAlignmentILi128EEENS4_14SM90_TMA_STOREES27_S29_S29_EEEvvEEEEvNT_6ParamsE) ;  /* 0xffffff4402ec7950 */ /* 0x000fea0003c3ffff */
.L_x_193:
[----:B------:R-:W-:-:S00]  /*b850*/  BRA `(.L_x_193) ;  /* 0xfffffffc00fc7947 */ /* 0x000fc0000383ffff */
[----:B------:R-:W-:-:S00]  /*b860*/  NOP ;  /* 0x0000000000007918 */ /* 0x000fc00000000000 */
        /* <DEDUP_REMOVED lines=9> */
.L_x_194:


//--------------------- .nv.global.init           --------------------------
	.section	.nv.global.init,"aw",@progbits
.nv.global.init:
	.type		$str$27,@object
	.size		$str$27,($str$28 - $str$27)
$str$27:
        /*0000*/ 	.byte	0x28, 0x61, 0x64, 0x64, 0x72, 0x65, 0x73, 0x73, 0x20, 0x26, 0x20, 0x6d, 0x61, 0x73, 0x6b, 0x29
        /*0010*/ 	.byte	0x20, 0x3d, 0x3d, 0x20, 0x30, 0x00
	.type		$str$28,@object
	.size		$str$28,($str$26 - $str$28)
$str$28:
        /*0016*/ 	.byte	0x2f, 0x74, 0x6d, 0x70, 0x2f, 0x63, 0x75, 0x74, 0x6c, 0x61, 0x73, 0x73, 0x5f, 0x73, 0x77, 0x65
        /*0026*/ 	.byte	0x65, 0x70, 0x5f, 0x73, 0x72, 0x63, 0x2f, 0x69, 0x6e, 0x63, 0x6c, 0x75, 0x64, 0x65, 0x2f, 0x63
        /*0036*/ 	.byte	0x75, 0x74, 0x65, 0x2f, 0x70, 0x6f, 0x69, 0x6e, 0x74, 0x65, 0x72, 0x5f, 0x66, 0x6c, 0x61, 0x67
        /*0046*/ 	.byte	0x67, 0x65, 0x64, 0x2e, 0x68, 0x70, 0x70, 0x00
	.type		$str$26,@object
	.size		$str$26,($str$25 - $str$26)
$str$26:
        /*004e*/ 	.byte	0x2f, 0x74, 0x6d, 0x70, 0x2f, 0x63, 0x75, 0x74, 0x6c, 0x61, 0x73, 0x73, 0x5f, 0x73, 0x77, 0x65
        /*005e*/ 	.byte	0x65, 0x70, 0x5f, 0x73, 0x72, 0x63, 0x2f, 0x69, 0x6e, 0x63, 0x6c, 0x75, 0x64, 0x65, 0x2f, 0x63
        /*006e*/ 	.byte	0x75, 0x74, 0x65, 0x2f, 0x61, 0x74, 0x6f, 0x6d, 0x2f, 0x63, 0x6f, 0x70, 0x79, 0x5f, 0x74, 0x72
        /*007e*/ 	.byte	0x61, 0x69, 0x74, 0x73, 0x5f, 0x73, 0x6d, 0x31, 0x30, 0x30, 0x2e, 0x68, 0x70, 0x70, 0x00
	.type		$str$25,@object
	.size		$str$25,(__unnamed_1 - $str$25)
$str$25:
        /*008d*/ 	.byte	0x28, 0x28, 0x75, 0x69, 0x6e, 0x74, 0x33, 0x32, 0x5f, 0x74, 0x28, 0x74, 0x68, 0x72, 0x65, 0x61
        /*009d*/ 	.byte	0x64, 0x49, 0x64, 0x78, 0x2e, 0x78, 0x29, 0x20, 0x2f, 0x20, 0x33, 0x32, 0x29, 0x20, 0x25, 0x20
        /*00ad*/ 	.byte	0x34, 0x29, 0x20, 0x3d, 0x3d, 0x20, 0x28, 0x28, 0x28, 0x74, 0x6d, 0x65, 0x6d, 0x5f, 0x61, 0x64
        /*00bd*/ 	.byte	0x64, 0x72, 0x20, 0x3e, 0x3e, 0x20, 0x31, 0x36, 0x29, 0x20, 0x2f, 0x20, 0x33, 0x32, 0x29, 0x20
        /*00cd*/ 	.byte	0x25, 0x20, 0x34, 0x29, 0x00
	.type		__unnamed_1,@object
	.size		__unnamed_1,(__unnamed_2 - __unnamed_1)
__unnamed_1:
        /*00d2*/ 	.byte	0x61, 0x75, 0x74, 0x6f, 0x20, 0x63, 0x75, 0x74, 0x65, 0x3a, 0x3a, 0x61, 0x73, 0x5f, 0x70, 0x6f
        /* <DEDUP_REMOVED lines=24> */
        /*0262*/ 	.byte	0x43, 0x3c, 0x34, 0x30, 0x39, 0x36, 0x3e, 0x3e, 0x3e, 0x3e, 0x5d, 0x00
	.type		__unnamed_2,@object
	.size		__unnamed_2,(.L_2 - __unnamed_2)
__unnamed_2:
        /* <DEDUP_REMOVED lines=42> */
        /*050e*/ 	.byte	0x3e, 0x3e, 0x5d, 0x00
.L_2:


//--------------------- .nv.shared._ZN7cutlass13device_kernelINS_4gemm6kernel13GemmUniversalIN4cute5tupleIJiiiiEEENS1_10collective13CollectiveMmaINS1_35MainloopSm100TmaUmmaWarpSpecializedILi8ELi2ELi4ENS5_IJNS4_1CILi2EEENSA_ILi1EEESC_EEEEENS5_IJNSA_ILi128EEENSA_ILi256EEENSA_ILi64EEEEEENS_10bfloat16_tENS5_IJlSC_lEEESJ_SK_NS4_8TiledMMAINS4_8MMA_AtomIJNS4_26SM100_MMA_F16BF16_2x1SM_SSISJ_SJ_fLi128ELi256ELNS4_4UMMA5MajorE0ELSP_0ELNSO_7ScaleInE0ELSQ_0EEEEEENS4_6LayoutINS5_IJSC_SC_SC_EEENS5_IJNSA_ILi0EEESV_SV_EEEEENS5_IJNS4_10UnderscoreESY_SY_EEEEENS4_18SM100_TMA_2SM_LOADENS4_14ComposedLayoutINS4_7SwizzleILi3ELi4ELi3EEENS4_18smem_ptr_flag_bitsILi16EEENST_INS5_IJNSA_ILi8EEESH_EEENS5_IJSH_SC_EEEEEEEvNS4_8identityES11_S1B_vS1C_EENS_8epilogue10collective18CollectiveEpilogueINS1E_23Sm100TmaWarpSpecializedILi4ELi2ELi32ELb1ELb0EEEJNS5_IJSH_SG_SH_EEENS5_IJNST_ISH_SC_EENST_INS5_IJNSA_ILi32EEESB_EEENS5_IJSC_SF_EEEEEEEESJ_SK_SJ_SK_NS1E_6fusion15FusionCallbacksIS1I_NS1Q_13LinCombEltActINS1E_6thread4GELUESJ_fSJ_fLNS_15FloatRoundStyleE2EEES1J_S1P_JEEENS4_5SM1004TMEM4LOAD26SM100_TMEM_LOAD_32dp32b32xENS4_13SM90_TMA_LOADENS12_INS13_ILi2ELi4ELi3EEES16_NST_INS5_IJS17_S1L_EEENS5_IJS1L_SC_EEEEEEENS4_39AutoVectorizingCopyWithAssumedAlignmentILi128EEENS4_14SM90_TMA_STOREES27_S29_S29_EEEvvEEEEvNT_6ParamsE --------------------------
	.section	.nv.shared._ZN7cutlass13device_kernelINS_4gemm6kernel13GemmUniversalIN4cute5tupleIJiiiiEEENS1_10collective13CollectiveMmaINS1_35MainloopSm100TmaUmmaWarpSpecializedILi8ELi2ELi4ENS5_IJNS4_1CILi2EEENSA_ILi1EEESC_EEEEENS5_IJNSA_ILi128EEENSA_ILi256EEENSA_ILi64EEEEEENS_10bfloat16_tENS5_IJlSC_lEEESJ_SK_NS4_8TiledMMAINS4_8MMA_AtomIJNS4_26SM100_MMA_F16BF16_2x1SM_SSISJ_SJ_fLi128ELi256ELNS4_4UMMA5MajorE0ELSP_0ELNSO_7ScaleInE0ELSQ_0EEEEEENS4_6LayoutINS5_IJSC_SC_SC_EEENS5_IJNSA_ILi0EEESV_SV_EEEEENS5_IJNS4_10UnderscoreESY_SY_EEEEENS4_18SM100_TMA_2SM_LOADENS4_14ComposedLayoutINS4_7SwizzleILi3ELi4ELi3EEENS4_18smem_ptr_flag_bitsILi16EEENST_INS5_IJNSA_ILi8EEESH_EEENS5_IJSH_SC_EEEEEEEvNS4_8identityES11_S1B_vS1C_EENS_8epilogue10collective18CollectiveEpilogueINS1E_23Sm100TmaWarpSpecializedILi4ELi2ELi32ELb1ELb0EEEJNS5_IJSH_SG_SH_EEENS5_IJNST_ISH_SC_EENST_INS5_IJNSA_ILi32EEESB_EEENS5_IJSC_SF_EEEEEEEESJ_SK_SJ_SK_NS1E_6fusion15FusionCallbacksIS1I_NS1Q_13LinCombEltActINS1E_6thread4GELUESJ_fSJ_fLNS_15FloatRoundStyleE2EEES1J_S1P_JEEENS4_5SM1004TMEM4LOAD26SM100_TMEM_LOAD_32dp32b32xENS4_13SM90_TMA_LOADENS12_INS13_ILi2ELi4ELi3EEES16_NST_INS5_IJS17_S1L_EEENS5_IJS1L_SC_EEEEEEENS4_39AutoVectorizingCopyWithAssumedAlignmentILi128EEENS4_14SM90_TMA_STOREES27_S29_S29_EEEvvEEEEvNT_6ParamsE,"aw",@nobits
	.sectionflags	@""
	.align	16
	.zero		1024


//--------------------- .nv.shared.reserved.0     --------------------------
	.section	.nv.shared.reserved.0,"aw",@nobits
	.weak		__nv_reservedSMEM_offset_0_alias
	.size		__nv_reservedSMEM_offset_0_alias, 0, 64
	.other		__nv_reservedSMEM_offset_0_alias,@"STO_CUDA_RESERVED_SHARED STV_DEFAULT"
__nv_reservedSMEM_offset_0_alias:
	.zero		0
.nv.shared.reserved.0:
	.zero		64
	.weak		__nv_reservedSMEM_tcgen05_partition
	.type		__nv_reservedSMEM_tcgen05_partition,@object
	.size		__nv_reservedSMEM_tcgen05_partition,(.L_0 - __nv_reservedSMEM_tcgen05_partition)
__nv_reservedSMEM_tcgen05_partition:
	.zero		32
.L_0:


//--------------------- .nv.global                --------------------------
	.section	.nv.global,"aw",@nobits
.nv.global:
	.type		_ZN39_INTERNAL_23412f4b_4_k_cu_794fe455_26324cute1_E,@object
	.size		_ZN39_INTERNAL_23412f4b_4_k_cu_794fe455_26324cute1_E,(_ZN39_INTERNAL_23412f4b_4_k_cu_794fe455_26324cuda3std3__45__cpo6cbeginE - _ZN39_INTERNAL_23412f4b_4_k_cu_794fe455_26324cute1_E)
_ZN39_INTERNAL_23412f4b_4_k_cu_794fe455_26324cute1_E:
	.zero		1
	.type		_ZN39_INTERNAL_23412f4b_4_k_cu_794fe455_26324cuda3std3__45__cpo6cbeginE,@object
	.size		_ZN39_INTERNAL_23412f4b_4_k_cu_794fe455_26324cuda3std3__45__cpo6cbeginE,(_ZN39_INTERNAL_23412f4b_4_k_cu_794fe455_26324cuda3std3__48in_placeE - _ZN39_INTERNAL_23412f4b_4_k_cu_794fe455_26324cuda3std3__45__cpo6cbeginE)
_ZN39_INTERNAL_23412f4b_4_k_cu_794fe455_26324cuda3std3__45__cpo6cbeginE:
	.zero		1
	.type		_ZN39_INTERNAL_23412f4b_4_k_cu_794fe455_26324cuda3std3__48in_placeE,@object
	.size		_ZN39_INTERNAL_23412f4b_4_k_cu_794fe455_26324cuda3std3__48in_placeE,(_ZN39_INTERNAL_23412f4b_4_k_cu_794fe455_26324cuda3std6ranges3__45__cpo9iter_moveE - _ZN39_INTERNAL_23412f4b_4_k_cu_794fe455_26324cuda3std3__48in_placeE)
_ZN39_INTERNAL_23412f4b_4_k_cu_794fe455_26324cuda3std3__48in_placeE:
	.zero		1
	.type		_ZN39_INTERNAL_23412f4b_4_k_cu_794fe455_26324cuda3std6ranges3__45__cpo9iter_moveE,@object
	.size		_ZN39_INTERNAL_23412f4b_4_k_cu_794fe455_26324cuda3std6ranges3__45__cpo9iter_moveE,(_ZN39_INTERNAL_23412f4b_4_k_cu_794fe455_26324cuda3std3__45__cpo5beginE - _ZN39_INTERNAL_23412f4b_4_k_cu_794fe455_26324cuda3std6ranges3__45__cpo9iter_moveE)
_ZN39_INTERNAL_23412f4b_4_k_cu_794fe455_26324cuda3std6ranges3__45__cpo9iter_moveE:
	.zero		1
	.type		_ZN39_INTERNAL_23412f4b_4_k_cu_794fe455_26324cuda3std3__45__cpo5beginE,@object
	.size		_ZN39_INTERNAL_23412f4b_4_k_cu_794fe455_26324cuda3std3__45__cpo5beginE,(_ZN39_INTERNAL_23412f4b_4_k_cu_794fe455_26324cuda3std3__441_GLOBAL__N__23412f4b_4_k_cu_794fe455_26326ignoreE - _ZN39_INTERNAL_23412f4b_4_k_cu_794fe455_26324cuda3std3__45__cpo5beginE)
_ZN39_INTERNAL_23412f4b_4_k_cu_794fe455_26324cuda3std3__45__cpo5beginE:
	.zero		1
	.type		_ZN39_INTERNAL_23412f4b_4_k_cu_794fe455_26324cuda3std3__441_GLOBAL__N__23412f4b_4_k_cu_794fe455_26326ignoreE,@object
	.size		_ZN39_INTERNAL_23412f4b_4_k_cu_794fe455_26324cuda3std3__441_GLOBAL__N__23412f4b_4_k_cu_794fe455_26326ignoreE,(_ZN39_INTERNAL_23412f4b_4_k_cu_794fe455_26324cute7productE - _ZN39_INTERNAL_23412f4b_4_k_cu_794fe455_26324cuda3std3__441_GLOBAL__N__23412f4b_4_k_cu_794fe455_26326ignoreE)
_ZN39_INTERNAL_23412f4b_4_k_cu_794fe455_26324cuda3std3__441_GLOBAL__N__23412f4b_4_k_cu_794fe455_26326ignoreE:
	.zero		1
	.type		_ZN39_INTERNAL_23412f4b_4_k_cu_794fe455_26324cute7productE,@object
	.size		_ZN39_INTERNAL_23412f4b_4_k_cu_794fe455_26324cute7productE,(_ZN39_INTERNAL_23412f4b_4_k_cu_794fe455_26324cuda3std3__45__cpo3endE - _ZN39_INTERNAL_23412f4b_4_k_cu_794fe455_26324cute7productE)
_ZN39_INTERNAL_23412f4b_4_k_cu_794fe455_26324cute7productE:
	.zero		1
	.type		_ZN39_INTERNAL_23412f4b_4_k_cu_794fe455_26324cuda3std3__45__cpo3endE,@object
	.size		_ZN39_INTERNAL_23412f4b_4_k_cu_794fe455_26324cuda3std3__45__cpo3endE,(_ZN39_INTERNAL_23412f4b_4_k_cu_794fe455_26324cuda3std3__419piecewise_constructE - _ZN39_INTERNAL_23412f4b_4_k_cu_794fe455_26324cuda3std3__45__cpo3endE)
_ZN39_INTERNAL_23412f4b_4_k_cu_794fe455_26324cuda3std3__45__cpo3endE:
	.zero		1
	.type		_ZN39_INTERNAL_23412f4b_4_k_cu_794fe455_26324cuda3std3__419piecewise_constructE,@object
	.size		_ZN39_INTERNAL_23412f4b_4_k_cu_794fe455_26324cuda3std3__419piecewise_constructE,(_ZN39_INTERNAL_23412f4b_4_k_cu_794fe455_26324cuda3std3__45__cpo4cendE - _ZN39_INTERNAL_23412f4b_4_k_cu_794fe455_26324cuda3std3__419piecewise_constructE)
_ZN39_INTERNAL_23412f4b_4_k_cu_794fe455_26324cuda3std3__419piecewise_constructE:
	.zero		1
	.type		_ZN39_INTERNAL_23412f4b_4_k_cu_794fe455_26324cuda3std3__45__cpo4cendE,@object
	.size		_ZN39_INTERNAL_23412f4b_4_k_cu_794fe455_26324cuda3std3__45__cpo4cendE,(_ZN39_INTERNAL_23412f4b_4_k_cu_794fe455_26324cuda3std6ranges3__45__cpo4swapE - _ZN39_INTERNAL_23412f4b_4_k_cu_794fe455_26324cuda3std3__45__cpo4cendE)
_ZN39_INTERNAL_23412f4b_4_k_cu_794fe455_26324cuda3std3__45__cpo4cendE:
	.zero		1
	.type		_ZN39_INTERNAL_23412f4b_4_k_cu_794fe455_26324cuda3std6ranges3__45__cpo4swapE,@object
	.size		_ZN39_INTERNAL_23412f4b_4_k_cu_794fe455_26324cuda3std6ranges3__45__cpo4swapE,(.L_10 - _ZN39_INTERNAL_23412f4b_4_k_cu_794fe455_26324cuda3std6ranges3__45__cpo4swapE)
_ZN39_INTERNAL_23412f4b_4_k_cu_794fe455_26324cuda3std6ranges3__45__cpo4swapE:
	.zero		1
.L_10:


//--------------------- .nv.constant0._ZN7cutlass13device_kernelINS_4gemm6kernel13GemmUniversalIN4cute5tupleIJiiiiEEENS1_10collective13CollectiveMmaINS1_35MainloopSm100TmaUmmaWarpSpecializedILi8ELi2ELi4ENS5_IJNS4_1CILi2EEENSA_ILi1EEESC_EEEEENS5_IJNSA_ILi128EEENSA_ILi256EEENSA_ILi64EEEEEENS_10bfloat16_tENS5_IJlSC_lEEESJ_SK_NS4_8TiledMMAINS4_8MMA_AtomIJNS4_26SM100_MMA_F16BF16_2x1SM_SSISJ_SJ_fLi128ELi256ELNS4_4UMMA5MajorE0ELSP_0ELNSO_7ScaleInE0ELSQ_0EEEEEENS4_6LayoutINS5_IJSC_SC_SC_EEENS5_IJNSA_ILi0EEESV_SV_EEEEENS5_IJNS4_10UnderscoreESY_SY_EEEEENS4_18SM100_TMA_2SM_LOADENS4_14ComposedLayoutINS4_7SwizzleILi3ELi4ELi3EEENS4_18smem_ptr_flag_bitsILi16EEENST_INS5_IJNSA_ILi8EEESH_EEENS5_IJSH_SC_EEEEEEEvNS4_8identityES11_S1B_vS1C_EENS_8epilogue10collective18CollectiveEpilogueINS1E_23Sm100TmaWarpSpecializedILi4ELi2ELi32ELb1ELb0EEEJNS5_IJSH_SG_SH_EEENS5_IJNST_ISH_SC_EENST_INS5_IJNSA_ILi32EEESB_EEENS5_IJSC_SF_EEEEEEEESJ_SK_SJ_SK_NS1E_6fusion15FusionCallbacksIS1I_NS1Q_13LinCombEltActINS1E_6thread4GELUESJ_fSJ_fLNS_15FloatRoundStyleE2EEES1J_S1P_JEEENS4_5SM1004TMEM4LOAD26SM100_TMEM_LOAD_32dp32b32xENS4_13SM90_TMA_LOADENS12_INS13_ILi2ELi4ELi3EEES16_NST_INS5_IJS17_S1L_EEENS5_IJS1L_SC_EEEEEEENS4_39AutoVectorizingCopyWithAssumedAlignmentILi128EEENS4_14SM90_TMA_STOREES27_S29_S29_EEEvvEEEEvNT_6ParamsE --------------------------
	.section	.nv.constant0._ZN7cutlass13device_kernelINS_4gemm6kernel13GemmUniversalIN4cute5tupleIJiiiiEEENS1_10collective13CollectiveMmaINS1_35MainloopSm100TmaUmmaWarpSpecializedILi8ELi2ELi4ENS5_IJNS4_1CILi2EEENSA_ILi1EEESC_EEEEENS5_IJNSA_ILi128EEENSA_ILi256EEENSA_ILi64EEEEEENS_10bfloat16_tENS5_IJlSC_lEEESJ_SK_NS4_8TiledMMAINS4_8MMA_AtomIJNS4_26SM100_MMA_F16BF16_2x1SM_SSISJ_SJ_fLi128ELi256ELNS4_4UMMA5MajorE0ELSP_0ELNSO_7ScaleInE0ELSQ_0EEEEEENS4_6LayoutINS5_IJSC_SC_SC_EEENS5_IJNSA_ILi0EEESV_SV_EEEEENS5_IJNS4_10UnderscoreESY_SY_EEEEENS4_18SM100_TMA_2SM_LOADENS4_14ComposedLayoutINS4_7SwizzleILi3ELi4ELi3EEENS4_18smem_ptr_flag_bitsILi16EEENST_INS5_IJNSA_ILi8EEESH_EEENS5_IJSH_SC_EEEEEEEvNS4_8identityES11_S1B_vS1C_EENS_8epilogue10collective18CollectiveEpilogueINS1E_23Sm100TmaWarpSpecializedILi4ELi2ELi32ELb1ELb0EEEJNS5_IJSH_SG_SH_EEENS5_IJNST_ISH_SC_EENST_INS5_IJNSA_ILi32EEESB_EEENS5_IJSC_SF_EEEEEEEESJ_SK_SJ_SK_NS1E_6fusion15FusionCallbacksIS1I_NS1Q_13LinCombEltActINS1E_6thread4GELUESJ_fSJ_fLNS_15FloatRoundStyleE2EEES1J_S1P_JEEENS4_5SM1004TMEM4LOAD26SM100_TMEM_LOAD_32dp32b32xENS4_13SM90_TMA_LOADENS12_INS13_ILi2ELi4ELi3EEES16_NST_INS5_IJS17_S1L_EEENS5_IJS1L_SC_EEEEEEENS4_39AutoVectorizingCopyWithAssumedAlignmentILi128EEENS4_14SM90_TMA_STOREES27_S29_S29_EEEvvEEEEvNT_6ParamsE,"a",@progbits
	.sectionflags	@""
	.align	4
.nv.constant0._ZN7cutlass13device_kernelINS_4gemm6kernel13GemmUniversalIN4cute5tupleIJiiiiEEENS1_10collective13CollectiveMmaINS1_35MainloopSm100TmaUmmaWarpSpecializedILi8ELi2ELi4ENS5_IJNS4_1CILi2EEENSA_ILi1EEESC_EEEEENS5_IJNSA_ILi128EEENSA_ILi256EEENSA_ILi64EEEEEENS_10bfloat16_tENS5_IJlSC_lEEESJ_SK_NS4_8TiledMMAINS4_8MMA_AtomIJNS4_26SM100_MMA_F16BF16_2x1SM_SSISJ_SJ_fLi128ELi256ELNS4_4UMMA5MajorE0ELSP_0ELNSO_7ScaleInE0ELSQ_0EEEEEENS4_6LayoutINS5_IJSC_SC_SC_EEENS5_IJNSA_ILi0EEESV_SV_EEEEENS5_IJNS4_10UnderscoreESY_SY_EEEEENS4_18SM100_TMA_2SM_LOADENS4_14ComposedLayoutINS4_7SwizzleILi3ELi4ELi3EEENS4_18smem_ptr_flag_bitsILi16EEENST_INS5_IJNSA_ILi8EEESH_EEENS5_IJSH_SC_EEEEEEEvNS4_8identityES11_S1B_vS1C_EENS_8epilogue10collective18CollectiveEpilogueINS1E_23Sm100TmaWarpSpecializedILi4ELi2ELi32ELb1ELb0EEEJNS5_IJSH_SG_SH_EEENS5_IJNST_ISH_SC_EENST_INS5_IJNSA_ILi32EEESB_EEENS5_IJSC_SF_EEEEEEEESJ_SK_SJ_SK_NS1E_6fusion15FusionCallbacksIS1I_NS1Q_13LinCombEltActINS1E_6thread4GELUESJ_fSJ_fLNS_15FloatRoundStyleE2EEES1J_S1P_JEEENS4_5SM1004TMEM4LOAD26SM100_TMEM_LOAD_32dp32b32xENS4_13SM90_TMA_LOADENS12_INS13_ILi2ELi4ELi3EEES16_NST_INS5_IJS17_S1L_EEENS5_IJS1L_SC_EEEEEEENS4_39AutoVectorizingCopyWithAssumedAlignmentILi128EEENS4_14SM90_TMA_STOREES27_S29_S29_EEEvvEEEEvNT_6ParamsE:
	.zero		2944


//--------------------- SYMBOLS --------------------------

	.type		.nv.reservedSmem.offset0,@object
	.size		.nv.reservedSmem.offset0,0x4
	.type		.nv.reservedSmem.cap,@object
	.size		.nv.reservedSmem.cap,0x4
	.type		__assertfail,@function
